// auto-generated by cutlass_sweep.gemm — config: {"arch": "sm_90", "cluster_m": 1, "cluster_n": 1, "dtype": "e5m2", "stages": 4, "tile_k": 64, "tile_m": 256, "tile_n": 64}
#include "cutlass/cutlass.h"
#include "cutlass/gemm/collective/collective_builder.hpp"
#include "cutlass/gemm/device/gemm_universal_adapter.h"
#include "cutlass/gemm/kernel/gemm_universal.hpp"
#include "cutlass/epilogue/collective/collective_builder.hpp"

using ElemA = cutlass::float_e5m2_t;
using ElemB = cutlass::float_e5m2_t;
using ElemCD = cutlass::float_e5m2_t;
using Acc  = float;
using TileShape    = cute::Shape<cute::_256, cute::_64, cute::_64>;
using ClusterShape = cute::Shape<cute::_1, cute::_1, cute::_1>;

using CollectiveEpilogue = typename cutlass::epilogue::collective::CollectiveBuilder<
    cutlass::arch::Sm90, cutlass::arch::OpClassTensorOp,
    TileShape, ClusterShape,
    cutlass::epilogue::collective::EpilogueTileAuto,
    Acc, Acc,
    ElemCD, cutlass::layout::RowMajor, 128 / cutlass::sizeof_bits<ElemCD>::value,
    ElemCD, cutlass::layout::RowMajor, 128 / cutlass::sizeof_bits<ElemCD>::value,
    cutlass::epilogue::collective::EpilogueScheduleAuto
  >::CollectiveOp;

using CollectiveMainloop = typename cutlass::gemm::collective::CollectiveBuilder<
    cutlass::arch::Sm90, cutlass::arch::OpClassTensorOp,
    ElemA, cutlass::layout::RowMajor, 128 / cutlass::sizeof_bits<ElemA>::value,
    ElemB, cutlass::layout::ColumnMajor, 128 / cutlass::sizeof_bits<ElemB>::value,
    Acc,
    TileShape, ClusterShape,
    cutlass::gemm::collective::StageCount<4>,
    cutlass::gemm::collective::KernelScheduleAuto
  >::CollectiveOp;

using GemmKernel = cutlass::gemm::kernel::GemmUniversal<
    cute::Shape<int,int,int,int>,
    CollectiveMainloop,
    CollectiveEpilogue
>;
using Gemm = cutlass::gemm::device::GemmUniversalAdapter<GemmKernel>;

// Force the device kernel symbol into the cubin without needing a host main.
auto* _anchor = &cutlass::device_kernel<GemmKernel>;


// ===== COMPILED SASS (sm_90a) =====

	.target	sm_90a

	.elftype	@"ET_EXEC"


//--------------------- .note.nv.tkinfo           --------------------------
	.section	.note.nv.tkinfo,"",@"SHT_NOTE"
	.sectionflags	@"SHF_NOTE_NV_TKINFO"
	.tkinfo
        /*0018*/ 	.word	0x00000002
        /*0030*/ 	.string	""
        /*0030*/ 	.string	"ptxas"
        /*0030*/ 	.string	"Cuda compilation tools, release 13.0, V13.0.88"
        /*0030*/ 	.string	"Build cuda_13.0.r13.0/compiler.36424714_0"
        /*0030*/ 	.string	"-arch sm_90a -m 64 "



//--------------------- .note.nv.cuinfo           --------------------------
	.section	.note.nv.cuinfo,"",@"SHT_NOTE"
	.sectionflags	@"SHF_NOTE_NV_CUINFO"
        /*0018*/ 	.short	0x0002
        /*001a*/ 	.short	0x005a
        /*001c*/ 	.short	0x0082
	.zero		2


//--------------------- .nv.info                  --------------------------
	.section	.nv.info,"",@"SHT_CUDA_INFO"
	.align	4


	//----- nvinfo : EIATTR_REGCOUNT
	.align		4
        /*0000*/ 	.byte	0x04, 0x2f
        /*0002*/ 	.short	(.L_12 - .L_11)
	.align		4
.L_11:
        /*0004*/ 	.word	index@(_ZN7cutlass13device_kernelINS_4gemm6kernel13GemmUniversalIN4cute5tupleIJiiiiEEENS1_10collective13CollectiveMmaINS1_37MainloopSm90TmaGmmaWarpSpecializedFP8ILi4ENS5_IJNS4_1CILi1EEESB_SB_EEENS1_35KernelTmaWarpSpecializedCooperativeEEENS5_IJNSA_ILi256EEENSA_ILi64EEESG_EEENS_12float_e5m2_tENS5_IJlSB_lEEESI_SJ_NS4_8TiledMMAINS4_8MMA_AtomIJNS4_4SM904GMMA30MMA_64x64x32_F32E5M2E5M2_SS_TNILNSN_7ScaleInE1ELSP_1EEEEEENS4_6LayoutINS5_IJNSA_ILi2EEESB_SB_EEENS5_IJSB_NSA_ILi0EEESV_EEEEENS5_IJNS4_10UnderscoreESY_SY_EEEEENS4_13SM90_TMA_LOADENS4_14ComposedLayoutINS4_7SwizzleILi2ELi4ELi3EEENS4_18smem_ptr_flag_bitsILi8EEENSS_INS5_IJNSA_ILi8EEESG_EEENS5_IJSG_SB_EEEEEEEvNS4_8identityES11_S1B_vS1C_EENS_8epilogue10collective6detail29Sm90TmaWarpSpecializedAdapterINS1F_15DefaultEpilogueISI_SJ_SJ_NS1E_6thread17LinearCombinationISI_Li1EffLNS1J_9ScaleType4KindE0ELNS_15FloatRoundStyleE2ESI_EENS1_15EpilogueDefaultEEEEEvvEEEEvNT_6ParamsE)
        /*0008*/ 	.word	0x000000a8


	//----- nvinfo : EIATTR_FRAME_SIZE
	.align		4
.L_12:
        /*000c*/ 	.byte	0x04, 0x11
        /*000e*/ 	.short	(.L_14 - .L_13)
	.align		4
.L_13:
        /*0010*/ 	.word	index@(_ZN7cutlass13device_kernelINS_4gemm6kernel13GemmUniversalIN4cute5tupleIJiiiiEEENS1_10collective13CollectiveMmaINS1_37MainloopSm90TmaGmmaWarpSpecializedFP8ILi4ENS5_IJNS4_1CILi1EEESB_SB_EEENS1_35KernelTmaWarpSpecializedCooperativeEEENS5_IJNSA_ILi256EEENSA_ILi64EEESG_EEENS_12float_e5m2_tENS5_IJlSB_lEEESI_SJ_NS4_8TiledMMAINS4_8MMA_AtomIJNS4_4SM904GMMA30MMA_64x64x32_F32E5M2E5M2_SS_TNILNSN_7ScaleInE1ELSP_1EEEEEENS4_6LayoutINS5_IJNSA_ILi2EEESB_SB_EEENS5_IJSB_NSA_ILi0EEESV_EEEEENS5_IJNS4_10UnderscoreESY_SY_EEEEENS4_13SM90_TMA_LOADENS4_14ComposedLayoutINS4_7SwizzleILi2ELi4ELi3EEENS4_18smem_ptr_flag_bitsILi8EEENSS_INS5_IJNSA_ILi8EEESG_EEENS5_IJSG_SB_EEEEEEEvNS4_8identityES11_S1B_vS1C_EENS_8epilogue10collective6detail29Sm90TmaWarpSpecializedAdapterINS1F_15DefaultEpilogueISI_SJ_SJ_NS1E_6thread17LinearCombinationISI_Li1EffLNS1J_9ScaleType4KindE0ELNS_15FloatRoundStyleE2ESI_EENS1_15EpilogueDefaultEEEEEvvEEEEvNT_6ParamsE)
        /*0014*/ 	.word	0x00000000


	//----- nvinfo : EIATTR_MIN_STACK_SIZE
	.align		4
.L_14:
        /*0018*/ 	.byte	0x04, 0x12
        /*001a*/ 	.short	(.L_16 - .L_15)
	.align		4
.L_15:
        /*001c*/ 	.word	index@(_ZN7cutlass13device_kernelINS_4gemm6kernel13GemmUniversalIN4cute5tupleIJiiiiEEENS1_10collective13CollectiveMmaINS1_37MainloopSm90TmaGmmaWarpSpecializedFP8ILi4ENS5_IJNS4_1CILi1EEESB_SB_EEENS1_35KernelTmaWarpSpecializedCooperativeEEENS5_IJNSA_ILi256EEENSA_ILi64EEESG_EEENS_12float_e5m2_tENS5_IJlSB_lEEESI_SJ_NS4_8TiledMMAINS4_8MMA_AtomIJNS4_4SM904GMMA30MMA_64x64x32_F32E5M2E5M2_SS_TNILNSN_7ScaleInE1ELSP_1EEEEEENS4_6LayoutINS5_IJNSA_ILi2EEESB_SB_EEENS5_IJSB_NSA_ILi0EEESV_EEEEENS5_IJNS4_10UnderscoreESY_SY_EEEEENS4_13SM90_TMA_LOADENS4_14ComposedLayoutINS4_7SwizzleILi2ELi4ELi3EEENS4_18smem_ptr_flag_bitsILi8EEENSS_INS5_IJNSA_ILi8EEESG_EEENS5_IJSG_SB_EEEEEEEvNS4_8identityES11_S1B_vS1C_EENS_8epilogue10collective6detail29Sm90TmaWarpSpecializedAdapterINS1F_15DefaultEpilogueISI_SJ_SJ_NS1E_6thread17LinearCombinationISI_Li1EffLNS1J_9ScaleType4KindE0ELNS_15FloatRoundStyleE2ESI_EENS1_15EpilogueDefaultEEEEEvvEEEEvNT_6ParamsE)
        /*0020*/ 	.word	0x00000000
.L_16:


//--------------------- .nv.compat                --------------------------
	.section	.nv.compat,"",@"SHT_CUDA_COMPAT_INFO"
	.align	4
        /*0000*/ 	.byte	0x02, 0x09, 0x01, 0x00, 0x02, 0x02, 0x04, 0x00, 0x02, 0x05, 0x05, 0x00, 0x03, 0x07, 0x01, 0x01
        /*0010*/ 	.byte	0x02, 0x03, 0x01, 0x00, 0x02, 0x06, 0x01, 0x00, 0x04, 0x0b, 0x08, 0x00, 0x00, 0x00, 0x00, 0x00
        /*0020*/ 	.byte	0x00, 0x00, 0x00, 0x00


//--------------------- .nv.info._ZN7cutlass13device_kernelINS_4gemm6kernel13GemmUniversalIN4cute5tupleIJiiiiEEENS1_10collective13CollectiveMmaINS1_37MainloopSm90TmaGmmaWarpSpecializedFP8ILi4ENS5_IJNS4_1CILi1EEESB_SB_EEENS1_35KernelTmaWarpSpecializedCooperativeEEENS5_IJNSA_ILi256EEENSA_ILi64EEESG_EEENS_12float_e5m2_tENS5_IJlSB_lEEESI_SJ_NS4_8TiledMMAINS4_8MMA_AtomIJNS4_4SM904GMMA30MMA_64x64x32_F32E5M2E5M2_SS_TNILNSN_7ScaleInE1ELSP_1EEEEEENS4_6LayoutINS5_IJNSA_ILi2EEESB_SB_EEENS5_IJSB_NSA_ILi0EEESV_EEEEENS5_IJNS4_10UnderscoreESY_SY_EEEEENS4_13SM90_TMA_LOADENS4_14ComposedLayoutINS4_7SwizzleILi2ELi4ELi3EEENS4_18smem_ptr_flag_bitsILi8EEENSS_INS5_IJNSA_ILi8EEESG_EEENS5_IJSG_SB_EEEEEEEvNS4_8identityES11_S1B_vS1C_EENS_8epilogue10collective6detail29Sm90TmaWarpSpecializedAdapterINS1F_15DefaultEpilogueISI_SJ_SJ_NS1E_6thread17LinearCombinationISI_Li1EffLNS1J_9ScaleType4KindE0ELNS_15FloatRoundStyleE2ESI_EENS1_15EpilogueDefaultEEEEEvvEEEEvNT_6ParamsE --------------------------
	.section	.nv.info._ZN7cutlass13device_kernelINS_4gemm6kernel13GemmUniversalIN4cute5tupleIJiiiiEEENS1_10collective13CollectiveMmaINS1_37MainloopSm90TmaGmmaWarpSpecializedFP8ILi4ENS5_IJNS4_1CILi1EEESB_SB_EEENS1_35KernelTmaWarpSpecializedCooperativeEEENS5_IJNSA_ILi256EEENSA_ILi64EEESG_EEENS_12float_e5m2_tENS5_IJlSB_lEEESI_SJ_NS4_8TiledMMAINS4_8MMA_AtomIJNS4_4SM904GMMA30MMA_64x64x32_F32E5M2E5M2_SS_TNILNSN_7ScaleInE1ELSP_1EEEEEENS4_6LayoutINS5_IJNSA_ILi2EEESB_SB_EEENS5_IJSB_NSA_ILi0EEESV_EEEEENS5_IJNS4_10UnderscoreESY_SY_EEEEENS4_13SM90_TMA_LOADENS4_14ComposedLayoutINS4_7SwizzleILi2ELi4ELi3EEENS4_18smem_ptr_flag_bitsILi8EEENSS_INS5_IJNSA_ILi8EEESG_EEENS5_IJSG_SB_EEEEEEEvNS4_8identityES11_S1B_vS1C_EENS_8epilogue10collective6detail29Sm90TmaWarpSpecializedAdapterINS1F_15DefaultEpilogueISI_SJ_SJ_NS1E_6thread17LinearCombinationISI_Li1EffLNS1J_9ScaleType4KindE0ELNS_15FloatRoundStyleE2ESI_EENS1_15EpilogueDefaultEEEEEvvEEEEvNT_6ParamsE,"",@"SHT_CUDA_INFO"
	.sectionflags	@""
	.align	4


	//----- nvinfo : EIATTR_CUDA_API_VERSION
	.align		4
        /*0000*/ 	.byte	0x04, 0x37
        /*0002*/ 	.short	(.L_18 - .L_17)
.L_17:
        /*0004*/ 	.word	0x00000082


	//----- nvinfo : EIATTR_KPARAM_INFO
	.align		4
.L_18:
        /*0008*/ 	.byte	0x04, 0x17
        /*000a*/ 	.short	(.L_20 - .L_19)
.L_19:
        /*000c*/ 	.word	0x00000000
        /*0010*/ 	.short	0x0000
        /*0012*/ 	.short	0x0070
        /*0014*/ 	.byte	0x00, 0xf0, 0x01, 0x10


	//----- nvinfo : EIATTR_SPARSE_MMA_MASK
	.align		4
.L_20:
        /*0018*/ 	.byte	0x03, 0x50
        /*001a*/ 	.short	0x0000


	//----- nvinfo : EIATTR_MAXREG_COUNT
	.align		4
        /*001c*/ 	.byte	0x03, 0x1b
        /*001e*/ 	.short	0x00a8


	//----- nvinfo : EIATTR_NUM_BARRIERS
	.align		4
        /*0020*/ 	.byte	0x02, 0x4c
        /*0022*/ 	.byte	0x01
	.zero		1


	//----- nvinfo : EIATTR_MERCURY_ISA_VERSION
	.align		4
        /*0024*/ 	.byte	0x03, 0x5f
        /*0026*/ 	.short	0x0101


	//----- nvinfo : EIATTR_INT_WARP_WIDE_INSTR_OFFSETS
	.align		4
        /*0028*/ 	.byte	0x04, 0x31
        /*002a*/ 	.short	(.L_22 - .L_21)


	//   ....[0]....
.L_21:
        /*002c*/ 	.word	0x000003d0


	//   ....[1]....
        /*0030*/ 	.word	0x000003e0


	//   ....[2]....
        /*0034*/ 	.word	0x000004d0


	//----- nvinfo : EIATTR_COOP_GROUP_MASK_REGIDS
	.align		4
.L_22:
        /*0038*/ 	.byte	0x04, 0x29
        /*003a*/ 	.short	(.L_24 - .L_23)


	//   ....[0]....
.L_23:
        /*003c*/ 	.word	0xffffffff


	//   ....[1]....
        /*0040*/ 	.word	0xffffffff


	//   ....[2]....
        /*0044*/ 	.word	0xffffffff


	//   ....[3]....
        /*0048*/ 	.word	0xffffffff


	//   ....[4]....
        /*004c*/ 	.word	0xffffffff


	//----- nvinfo : EIATTR_COOP_GROUP_INSTR_OFFSETS
	.align		4
.L_24:
        /*0050*/ 	.byte	0x04, 0x28
        /*0052*/ 	.short	(.L_26 - .L_25)


	//   ....[0]....
.L_25:
        /*0054*/ 	.word	0x00000060


	//   ....[1]....
        /*0058*/ 	.word	0x00000070


	//   ....[2]....
        /*005c*/ 	.word	0x00000130


	//   ....[3]....
        /*0060*/ 	.word	0x000002c0


	//   ....[4]....
        /*0064*/ 	.word	0x00000fc0


	//----- nvinfo : EIATTR_REG_RECONFIG
	.align		4
.L_26:
        /*0068*/ 	.byte	0x01, 0x54
	.zero		2


	//----- nvinfo : EIATTR_MBARRIER_INSTR_OFFSETS
	.align		4
        /*006c*/ 	.byte	0x04, 0x39
        /*006e*/ 	.short	(.L_28 - .L_27)


	//   ....[0]....
.L_27:
        /*0070*/ 	.word	0x00000230
        /*0074*/ 	.word	0x000000ff
        /*0078*/ 	.word	0x00000000
        /*007c*/ 	.short	0x0100
        /*007e*/ 	.byte	0x08
	.zero		1


	//   ....[1]....
        /*0080*/ 	.word	0x00000240
        /*0084*/ 	.word	0x000000ff
        /*0088*/ 	.word	0x00000020
        /*008c*/ 	.short	0x0100
        /*008e*/ 	.byte	0x08
	.zero		1


	//   ....[2]....
        /*0090*/ 	.word	0x00000250
        /*0094*/ 	.word	0x000000ff
        /*0098*/ 	.word	0x00000008
        /*009c*/ 	.short	0x0100
        /*009e*/ 	.byte	0x08
	.zero		1


	//   ....[3]....
        /*00a0*/ 	.word	0x00000260
        /*00a4*/ 	.word	0x000000ff
        /*00a8*/ 	.word	0x00000028
        /*00ac*/ 	.short	0x0100
        /*00ae*/ 	.byte	0x08
	.zero		1


	//   ....[4]....
        /*00b0*/ 	.word	0x00000270
        /*00b4*/ 	.word	0x000000ff
        /*00b8*/ 	.word	0x00000010
        /*00bc*/ 	.short	0x0100
        /*00be*/ 	.byte	0x08
	.zero		1


	//   ....[5]....
        /*00c0*/ 	.word	0x00000280
        /*00c4*/ 	.word	0x000000ff
        /*00c8*/ 	.word	0x00000030
        /*00cc*/ 	.short	0x0100
        /*00ce*/ 	.byte	0x08
	.zero		1


	//   ....[6]....
        /*00d0*/ 	.word	0x00000290
        /*00d4*/ 	.word	0x000000ff
        /*00d8*/ 	.word	0x00000018
        /*00dc*/ 	.short	0x0100
        /*00de*/ 	.byte	0x08
	.zero		1


	//   ....[7]....
        /*00e0*/ 	.word	0x000002a0
        /*00e4*/ 	.word	0x000000ff
        /*00e8*/ 	.word	0x00000038
        /*00ec*/ 	.short	0x0100
        /*00ee*/ 	.byte	0x08
	.zero		1


	//   ....[8]....
        /*00f0*/ 	.word	0x00000520
        /*00f4*/ 	.word	0x000000ff
        /*00f8*/ 	.word	0x00000050
        /*00fc*/ 	.short	0x0100
        /*00fe*/ 	.byte	0x06
	.zero		1


	//   ....[9]....
        /*0100*/ 	.word	0x00000580
        /*0104*/ 	.word	0x000000ff
        /*0108*/ 	.word	0x00000058
        /*010c*/ 	.short	0x0100
        /*010e*/ 	.byte	0x06
	.zero		1


	//   ....[10]....
        /*0110*/ 	.word	0x000014f0
        /*0114*/ 	.word	0x000000ff
        /*0118*/ 	.word	0x00000000
        /*011c*/ 	.short	0x010a
        /*011e*/ 	.byte	0x06
	.zero		1


	//   ....[11]....
        /*0120*/ 	.word	0x00001530
        /*0124*/ 	.word	0x000000ff
        /*0128*/ 	.word	0x00000000
        /*012c*/ 	.short	0x010a
        /*012e*/ 	.byte	0x06
	.zero		1


	//   ....[12]....
        /*0130*/ 	.word	0x00001f00
        /*0134*/ 	.word	0x000000ff
        /*0138*/ 	.word	0x00000000
        /*013c*/ 	.short	0x010a
        /*013e*/ 	.byte	0x0c
	.zero		1


	//   ....[13]....
        /*0140*/ 	.word	0x00001f40
        /*0144*/ 	.word	0x000000ff
        /*0148*/ 	.word	0x00000000
        /*014c*/ 	.short	0x010a
        /*014e*/ 	.byte	0x0c
	.zero		1


	//   ....[14]....
        /*0150*/ 	.word	0x00002610
        /*0154*/ 	.word	0x000000ff
        /*0158*/ 	.word	0x00000000
        /*015c*/ 	.short	0x0101
        /*015e*/ 	.byte	0x08
	.zero		1


	//   ....[15]....
        /*0160*/ 	.word	0x00002c40
        /*0164*/ 	.word	0x000000ff
        /*0168*/ 	.word	0x00000000
        /*016c*/ 	.short	0x0101
        /*016e*/ 	.byte	0x06
	.zero		1


	//   ....[16]....
        /*0170*/ 	.word	0x00008760
        /*0174*/ 	.word	0x00000012
        /*0178*/ 	.word	0x00000020
        /*017c*/ 	.short	0x010a
        /*017e*/ 	.byte	0x3f
	.zero		1


	//   ....[17]....
        /*0180*/ 	.word	0x00008b30
        /*0184*/ 	.word	0x00000006
        /*0188*/ 	.word	0x00000058
        /*018c*/ 	.short	0x0101
        /*018e*/ 	.byte	0x3f
	.zero		1


	//   ....[18]....
        /*0190*/ 	.word	0x00009220
        /*0194*/ 	.word	0x00000007
        /*0198*/ 	.word	0x00000000
        /*019c*/ 	.short	0x010a
        /*019e*/ 	.byte	0x3f
	.zero		1


	//   ....[19]....
        /*01a0*/ 	.word	0x000092a0
        /*01a4*/ 	.word	0x00000009
        /*01a8*/ 	.word	0x00000000
        /*01ac*/ 	.short	0x010a
        /*01ae*/ 	.byte	0x3f
	.zero		1


	//   ....[20]....
        /*01b0*/ 	.word	0x00009330
        /*01b4*/ 	.word	0x00000006
        /*01b8*/ 	.word	0x00000000
        /*01bc*/ 	.short	0x010a
        /*01be*/ 	.byte	0x3f
	.zero		1


	//   ....[21]....
        /*01c0*/ 	.word	0x000093c0
        /*01c4*/ 	.word	0x00000003
        /*01c8*/ 	.word	0x00000000
        /*01cc*/ 	.short	0x010a
        /*01ce*/ 	.byte	0x3f
	.zero		1


	//   ....[22]....
        /*01d0*/ 	.word	0x00009430
        /*01d4*/ 	.word	0x0000000b
        /*01d8*/ 	.word	0x00000000
        /*01dc*/ 	.short	0x010a
        /*01de*/ 	.byte	0x3f
	.zero		1


	//   ....[23]....
        /*01e0*/ 	.word	0x00009490
        /*01e4*/ 	.word	0x0000000c
        /*01e8*/ 	.word	0x00000000
        /*01ec*/ 	.short	0x010a
        /*01ee*/ 	.byte	0x3f
	.zero		1


	//   ....[24]....
        /*01f0*/ 	.word	0x00009560
        /*01f4*/ 	.word	0x00000012
        /*01f8*/ 	.word	0x00000020
        /*01fc*/ 	.short	0x010a
        /*01fe*/ 	.byte	0x3f
	.zero		1


	//   ....[25]....
        /*0200*/ 	.word	0x00009640
        /*0204*/ 	.word	0x00000007
        /*0208*/ 	.word	0x00000000
        /*020c*/ 	.short	0x010a
        /*020e*/ 	.byte	0x3f
	.zero		1


	//   ....[26]....
        /*0210*/ 	.word	0x00009690
        /*0214*/ 	.word	0x00000009
        /*0218*/ 	.word	0x00000000
        /*021c*/ 	.short	0x010a
        /*021e*/ 	.byte	0x3f
	.zero		1


	//   ....[27]....
        /*0220*/ 	.word	0x000096e0
        /*0224*/ 	.word	0x00000006
        /*0228*/ 	.word	0x00000000
        /*022c*/ 	.short	0x010a
        /*022e*/ 	.byte	0x3f
	.zero		1


	//----- nvinfo : EIATTR_NUM_MBARRIERS
	.align		4
.L_28:
        /*0230*/ 	.byte	0x03, 0x38
        /*0232*/ 	.short	0x000a


	//----- nvinfo : EIATTR_EXIT_INSTR_OFFSETS
	.align		4
        /*0234*/ 	.byte	0x04, 0x1c
        /*0236*/ 	.short	(.L_30 - .L_29)


	//   ....[0]....
.L_29:
        /*0238*/ 	.word	0x000005d0


	//   ....[1]....
        /*023c*/ 	.word	0x00000e90


	//   ....[2]....
        /*0240*/ 	.word	0x00007dd0


	//   ....[3]....
        /*0244*/ 	.word	0x00008400


	//   ....[4]....
        /*0248*/ 	.word	0x00009410


	//----- nvinfo : EIATTR_MAX_THREADS
	.align		4
.L_30:
        /*024c*/ 	.byte	0x04, 0x05
        /*024e*/ 	.short	(.L_32 - .L_31)
.L_31:
        /*0250*/ 	.word	0x00000180
        /*0254*/ 	.word	0x00000001
        /*0258*/ 	.word	0x00000001


	//----- nvinfo : EIATTR_CRS_STACK_SIZE
	.align		4
.L_32:
        /*025c*/ 	.byte	0x04, 0x1e
        /*025e*/ 	.short	(.L_34 - .L_33)
.L_33:
        /*0260*/ 	.word	0x00000000


	//----- nvinfo : EIATTR_CBANK_PARAM_SIZE
	.align		4
.L_34:
        /*0264*/ 	.byte	0x03, 0x19
        /*0266*/ 	.short	0x0470


	//----- nvinfo : EIATTR_PARAM_CBANK
	.align		4
        /*0268*/ 	.byte	0x04, 0x0a
        /*026a*/ 	.short	(.L_36 - .L_35)
	.align		4
.L_35:
        /*026c*/ 	.word	index@(.nv.constant0._ZN7cutlass13device_kernelINS_4gemm6kernel13GemmUniversalIN4cute5tupleIJiiiiEEENS1_10collective13CollectiveMmaINS1_37MainloopSm90TmaGmmaWarpSpecializedFP8ILi4ENS5_IJNS4_1CILi1EEESB_SB_EEENS1_35KernelTmaWarpSpecializedCooperativeEEENS5_IJNSA_ILi256EEENSA_ILi64EEESG_EEENS_12float_e5m2_tENS5_IJlSB_lEEESI_SJ_NS4_8TiledMMAINS4_8MMA_AtomIJNS4_4SM904GMMA30MMA_64x64x32_F32E5M2E5M2_SS_TNILNSN_7ScaleInE1ELSP_1EEEEEENS4_6LayoutINS5_IJNSA_ILi2EEESB_SB_EEENS5_IJSB_NSA_ILi0EEESV_EEEEENS5_IJNS4_10UnderscoreESY_SY_EEEEENS4_13SM90_TMA_LOADENS4_14ComposedLayoutINS4_7SwizzleILi2ELi4ELi3EEENS4_18smem_ptr_flag_bitsILi8EEENSS_INS5_IJNSA_ILi8EEESG_EEENS5_IJSG_SB_EEEEEEEvNS4_8identityES11_S1B_vS1C_EENS_8epilogue10collective6detail29Sm90TmaWarpSpecializedAdapterINS1F_15DefaultEpilogueISI_SJ_SJ_NS1E_6thread17LinearCombinationISI_Li1EffLNS1J_9ScaleType4KindE0ELNS_15FloatRoundStyleE2ESI_EENS1_15EpilogueDefaultEEEEEvvEEEEvNT_6ParamsE)
        /*0270*/ 	.short	0x0210
        /*0272*/ 	.short	0x0470


	//----- nvinfo : EIATTR_SW_WAR
	.align		4
.L_36:
        /*0274*/ 	.byte	0x04, 0x36
        /*0276*/ 	.short	(.L_38 - .L_37)
.L_37:
        /*0278*/ 	.word	0x00000008
.L_38:


//--------------------- .nv.callgraph             --------------------------
	.section	.nv.callgraph,"",@"SHT_CUDA_CALLGRAPH"
	.align	4
	.sectionentsize	8
	.align		4
        /*0000*/ 	.word	0x00000000
	.align		4
        /*0004*/ 	.word	0xffffffff
	.align		4
        /*0008*/ 	.word	0x00000000
	.align		4
        /*000c*/ 	.word	0xfffffffe
	.align		4
        /*0010*/ 	.word	0x00000000
	.align		4
        /*0014*/ 	.word	0xfffffffd
	.align		4
        /*0018*/ 	.word	0x00000000
	.align		4
        /*001c*/ 	.word	0xfffffffc


//--------------------- .nv.constant4             --------------------------
	.section	.nv.constant4,"a",@progbits
	.align	8
	.align		8
.nv.constant4:
        /*0000*/ 	.dword	_ZN39_INTERNAL_2760f54e_4_k_cu_19c9d0fc_46084cuda3std3__45__cpo5beginE
	.align		8
        /*0008*/ 	.dword	_ZN39_INTERNAL_2760f54e_4_k_cu_19c9d0fc_46084cuda3std3__45__cpo3endE
	.align		8
        /*0010*/ 	.dword	_ZN39_INTERNAL_2760f54e_4_k_cu_19c9d0fc_46084cuda3std3__45__cpo6cbeginE
	.align		8
        /*0018*/ 	.dword	_ZN39_INTERNAL_2760f54e_4_k_cu_19c9d0fc_46084cuda3std3__45__cpo4cendE
	.align		8
        /*0020*/ 	.dword	_ZN39_INTERNAL_2760f54e_4_k_cu_19c9d0fc_46084cuda3std3__441_GLOBAL__N__2760f54e_4_k_cu_19c9d0fc_46086ignoreE
	.align		8
        /*0028*/ 	.dword	_ZN39_INTERNAL_2760f54e_4_k_cu_19c9d0fc_46084cuda3std3__419piecewise_constructE
	.align		8
        /*0030*/ 	.dword	_ZN39_INTERNAL_2760f54e_4_k_cu_19c9d0fc_46084cuda3std3__48in_placeE
	.align		8
        /*0038*/ 	.dword	_ZN39_INTERNAL_2760f54e_4_k_cu_19c9d0fc_46084cuda3std6ranges3__45__cpo4swapE
	.align		8
        /*0040*/ 	.dword	_ZN39_INTERNAL_2760f54e_4_k_cu_19c9d0fc_46084cuda3std6ranges3__45__cpo9iter_moveE
	.align		8
        /*0048*/ 	.dword	_ZN39_INTERNAL_2760f54e_4_k_cu_19c9d0fc_46084cute7productE
	.align		8
        /*0050*/ 	.dword	_ZN39_INTERNAL_2760f54e_4_k_cu_19c9d0fc_46084cute1_E


//--------------------- .text._ZN7cutlass13device_kernelINS_4gemm6kernel13GemmUniversalIN4cute5tupleIJiiiiEEENS1_10collective13CollectiveMmaINS1_37MainloopSm90TmaGmmaWarpSpecializedFP8ILi4ENS5_IJNS4_1CILi1EEESB_SB_EEENS1_35KernelTmaWarpSpecializedCooperativeEEENS5_IJNSA_ILi256EEENSA_ILi64EEESG_EEENS_12float_e5m2_tENS5_IJlSB_lEEESI_SJ_NS4_8TiledMMAINS4_8MMA_AtomIJNS4_4SM904GMMA30MMA_64x64x32_F32E5M2E5M2_SS_TNILNSN_7ScaleInE1ELSP_1EEEEEENS4_6LayoutINS5_IJNSA_ILi2EEESB_SB_EEENS5_IJSB_NSA_ILi0EEESV_EEEEENS5_IJNS4_10UnderscoreESY_SY_EEEEENS4_13SM90_TMA_LOADENS4_14ComposedLayoutINS4_7SwizzleILi2ELi4ELi3EEENS4_18smem_ptr_flag_bitsILi8EEENSS_INS5_IJNSA_ILi8EEESG_EEENS5_IJSG_SB_EEEEEEEvNS4_8identityES11_S1B_vS1C_EENS_8epilogue10collective6detail29Sm90TmaWarpSpecializedAdapterINS1F_15DefaultEpilogueISI_SJ_SJ_NS1E_6thread17LinearCombinationISI_Li1EffLNS1J_9ScaleType4KindE0ELNS_15FloatRoundStyleE2ESI_EENS1_15EpilogueDefaultEEEEEvvEEEEvNT_6ParamsE --------------------------
	.section	.text._ZN7cutlass13device_kernelINS_4gemm6kernel13GemmUniversalIN4cute5tupleIJiiiiEEENS1_10collective13CollectiveMmaINS1_37MainloopSm90TmaGmmaWarpSpecializedFP8ILi4ENS5_IJNS4_1CILi1EEESB_SB_EEENS1_35KernelTmaWarpSpecializedCooperativeEEENS5_IJNSA_ILi256EEENSA_ILi64EEESG_EEENS_12float_e5m2_tENS5_IJlSB_lEEESI_SJ_NS4_8TiledMMAINS4_8MMA_AtomIJNS4_4SM904GMMA30MMA_64x64x32_F32E5M2E5M2_SS_TNILNSN_7ScaleInE1ELSP_1EEEEEENS4_6LayoutINS5_IJNSA_ILi2EEESB_SB_EEENS5_IJSB_NSA_ILi0EEESV_EEEEENS5_IJNS4_10UnderscoreESY_SY_EEEEENS4_13SM90_TMA_LOADENS4_14ComposedLayoutINS4_7SwizzleILi2ELi4ELi3EEENS4_18smem_ptr_flag_bitsILi8EEENSS_INS5_IJNSA_ILi8EEESG_EEENS5_IJSG_SB_EEEEEEEvNS4_8identityES11_S1B_vS1C_EENS_8epilogue10collective6detail29Sm90TmaWarpSpecializedAdapterINS1F_15DefaultEpilogueISI_SJ_SJ_NS1E_6thread17LinearCombinationISI_Li1EffLNS1J_9ScaleType4KindE0ELNS_15FloatRoundStyleE2ESI_EENS1_15EpilogueDefaultEEEEEvvEEEEvNT_6ParamsE,"ax",@progbits
	.align	128
.text._ZN7cutlass13device_kernelINS_4gemm6kernel13GemmUniversalIN4cute5tupleIJiiiiEEENS1_10collective13CollectiveMmaINS1_37MainloopSm90TmaGmmaWarpSpecializedFP8ILi4ENS5_IJNS4_1CILi1EEESB_SB_EEENS1_35KernelTmaWarpSpecializedCooperativeEEENS5_IJNSA_ILi256EEENSA_ILi64EEESG_EEENS_12float_e5m2_tENS5_IJlSB_lEEESI_SJ_NS4_8TiledMMAINS4_8MMA_AtomIJNS4_4SM904GMMA30MMA_64x64x32_F32E5M2E5M2_SS_TNILNSN_7ScaleInE1ELSP_1EEEEEENS4_6LayoutINS5_IJNSA_ILi2EEESB_SB_EEENS5_IJSB_NSA_ILi0EEESV_EEEEENS5_IJNS4_10UnderscoreESY_SY_EEEEENS4_13SM90_TMA_LOADENS4_14ComposedLayoutINS4_7SwizzleILi2ELi4ELi3EEENS4_18smem_ptr_flag_bitsILi8EEENSS_INS5_IJNSA_ILi8EEESG_EEENS5_IJSG_SB_EEEEEEEvNS4_8identityES11_S1B_vS1C_EENS_8epilogue10collective6detail29Sm90TmaWarpSpecializedAdapterINS1F_15DefaultEpilogueISI_SJ_SJ_NS1E_6thread17LinearCombinationISI_Li1EffLNS1J_9ScaleType4KindE0ELNS_15FloatRoundStyleE2ESI_EENS1_15EpilogueDefaultEEEEEvvEEEEvNT_6ParamsE:
        .type           _ZN7cutlass13device_kernelINS_4gemm6kernel13GemmUniversalIN4cute5tupleIJiiiiEEENS1_10collective13CollectiveMmaINS1_37MainloopSm90TmaGmmaWarpSpecializedFP8ILi4ENS5_IJNS4_1CILi1EEESB_SB_EEENS1_35KernelTmaWarpSpecializedCooperativeEEENS5_IJNSA_ILi256EEENSA_ILi64EEESG_EEENS_12float_e5m2_tENS5_IJlSB_lEEESI_SJ_NS4_8TiledMMAINS4_8MMA_AtomIJNS4_4SM904GMMA30MMA_64x64x32_F32E5M2E5M2_SS_TNILNSN_7ScaleInE1ELSP_1EEEEEENS4_6LayoutINS5_IJNSA_ILi2EEESB_SB_EEENS5_IJSB_NSA_ILi0EEESV_EEEEENS5_IJNS4_10UnderscoreESY_SY_EEEEENS4_13SM90_TMA_LOADENS4_14ComposedLayoutINS4_7SwizzleILi2ELi4ELi3EEENS4_18smem_ptr_flag_bitsILi8EEENSS_INS5_IJNSA_ILi8EEESG_EEENS5_IJSG_SB_EEEEEEEvNS4_8identityES11_S1B_vS1C_EENS_8epilogue10collective6detail29Sm90TmaWarpSpecializedAdapterINS1F_15DefaultEpilogueISI_SJ_SJ_NS1E_6thread17LinearCombinationISI_Li1EffLNS1J_9ScaleType4KindE0ELNS_15FloatRoundStyleE2ESI_EENS1_15EpilogueDefaultEEEEEvvEEEEvNT_6ParamsE,@function
        .size           _ZN7cutlass13device_kernelINS_4gemm6kernel13GemmUniversalIN4cute5tupleIJiiiiEEENS1_10collective13CollectiveMmaINS1_37MainloopSm90TmaGmmaWarpSpecializedFP8ILi4ENS5_IJNS4_1CILi1EEESB_SB_EEENS1_35KernelTmaWarpSpecializedCooperativeEEENS5_IJNSA_ILi256EEENSA_ILi64EEESG_EEENS_12float_e5m2_tENS5_IJlSB_lEEESI_SJ_NS4_8TiledMMAINS4_8MMA_AtomIJNS4_4SM904GMMA30MMA_64x64x32_F32E5M2E5M2_SS_TNILNSN_7ScaleInE1ELSP_1EEEEEENS4_6LayoutINS5_IJNSA_ILi2EEESB_SB_EEENS5_IJSB_NSA_ILi0EEESV_EEEEENS5_IJNS4_10UnderscoreESY_SY_EEEEENS4_13SM90_TMA_LOADENS4_14ComposedLayoutINS4_7SwizzleILi2ELi4ELi3EEENS4_18smem_ptr_flag_bitsILi8EEENSS_INS5_IJNSA_ILi8EEESG_EEENS5_IJSG_SB_EEEEEEEvNS4_8identityES11_S1B_vS1C_EENS_8epilogue10collective6detail29Sm90TmaWarpSpecializedAdapterINS1F_15DefaultEpilogueISI_SJ_SJ_NS1E_6thread17LinearCombinationISI_Li1EffLNS1J_9ScaleType4KindE0ELNS_15FloatRoundStyleE2ESI_EENS1_15EpilogueDefaultEEEEEvvEEEEvNT_6ParamsE,(.L_x_201 - _ZN7cutlass13device_kernelINS_4gemm6kernel13GemmUniversalIN4cute5tupleIJiiiiEEENS1_10collective13CollectiveMmaINS1_37MainloopSm90TmaGmmaWarpSpecializedFP8ILi4ENS5_IJNS4_1CILi1EEESB_SB_EEENS1_35KernelTmaWarpSpecializedCooperativeEEENS5_IJNSA_ILi256EEENSA_ILi64EEESG_EEENS_12float_e5m2_tENS5_IJlSB_lEEESI_SJ_NS4_8TiledMMAINS4_8MMA_AtomIJNS4_4SM904GMMA30MMA_64x64x32_F32E5M2E5M2_SS_TNILNSN_7ScaleInE1ELSP_1EEEEEENS4_6LayoutINS5_IJNSA_ILi2EEESB_SB_EEENS5_IJSB_NSA_ILi0EEESV_EEEEENS5_IJNS4_10UnderscoreESY_SY_EEEEENS4_13SM90_TMA_LOADENS4_14ComposedLayoutINS4_7SwizzleILi2ELi4ELi3EEENS4_18smem_ptr_flag_bitsILi8EEENSS_INS5_IJNSA_ILi8EEESG_EEENS5_IJSG_SB_EEEEEEEvNS4_8identityES11_S1B_vS1C_EENS_8epilogue10collective6detail29Sm90TmaWarpSpecializedAdapterINS1F_15DefaultEpilogueISI_SJ_SJ_NS1E_6thread17LinearCombinationISI_Li1EffLNS1J_9ScaleType4KindE0ELNS_15FloatRoundStyleE2ESI_EENS1_15EpilogueDefaultEEEEEvvEEEEvNT_6ParamsE)
        .other          _ZN7cutlass13device_kernelINS_4gemm6kernel13GemmUniversalIN4cute5tupleIJiiiiEEENS1_10collective13CollectiveMmaINS1_37MainloopSm90TmaGmmaWarpSpecializedFP8ILi4ENS5_IJNS4_1CILi1EEESB_SB_EEENS1_35KernelTmaWarpSpecializedCooperativeEEENS5_IJNSA_ILi256EEENSA_ILi64EEESG_EEENS_12float_e5m2_tENS5_IJlSB_lEEESI_SJ_NS4_8TiledMMAINS4_8MMA_AtomIJNS4_4SM904GMMA30MMA_64x64x32_F32E5M2E5M2_SS_TNILNSN_7ScaleInE1ELSP_1EEEEEENS4_6LayoutINS5_IJNSA_ILi2EEESB_SB_EEENS5_IJSB_NSA_ILi0EEESV_EEEEENS5_IJNS4_10UnderscoreESY_SY_EEEEENS4_13SM90_TMA_LOADENS4_14ComposedLayoutINS4_7SwizzleILi2ELi4ELi3EEENS4_18smem_ptr_flag_bitsILi8EEENSS_INS5_IJNSA_ILi8EEESG_EEENS5_IJSG_SB_EEEEEEEvNS4_8identityES11_S1B_vS1C_EENS_8epilogue10collective6detail29Sm90TmaWarpSpecializedAdapterINS1F_15DefaultEpilogueISI_SJ_SJ_NS1E_6thread17LinearCombinationISI_Li1EffLNS1J_9ScaleType4KindE0ELNS_15FloatRoundStyleE2ESI_EENS1_15EpilogueDefaultEEEEEvvEEEEvNT_6ParamsE,@"STO_CUDA_ENTRY STV_DEFAULT"
_ZN7cutlass13device_kernelINS_4gemm6kernel13GemmUniversalIN4cute5tupleIJiiiiEEENS1_10collective13CollectiveMmaINS1_37MainloopSm90TmaGmmaWarpSpecializedFP8ILi4ENS5_IJNS4_1CILi1EEESB_SB_EEENS1_35KernelTmaWarpSpecializedCooperativeEEENS5_IJNSA_ILi256EEENSA_ILi64EEESG_EEENS_12float_e5m2_tENS5_IJlSB_lEEESI_SJ_NS4_8TiledMMAINS4_8MMA_AtomIJNS4_4SM904GMMA30MMA_64x64x32_F32E5M2E5M2_SS_TNILNSN_7ScaleInE1ELSP_1EEEEEENS4_6LayoutINS5_IJNSA_ILi2EEESB_SB_EEENS5_IJSB_NSA_ILi0EEESV_EEEEENS5_IJNS4_10UnderscoreESY_SY_EEEEENS4_13SM90_TMA_LOADENS4_14ComposedLayoutINS4_7SwizzleILi2ELi4ELi3EEENS4_18smem_ptr_flag_bitsILi8EEENSS_INS5_IJNSA_ILi8EEESG_EEENS5_IJSG_SB_EEEEEEEvNS4_8identityES11_S1B_vS1C_EENS_8epilogue10collective6detail29Sm90TmaWarpSpecializedAdapterINS1F_15DefaultEpilogueISI_SJ_SJ_NS1E_6thread17LinearCombinationISI_Li1EffLNS1J_9ScaleType4KindE0ELNS_15FloatRoundStyleE2ESI_EENS1_15EpilogueDefaultEEEEEvvEEEEvNT_6ParamsE:
[----:B------:R-:W-:Y:S01]  /*0000*/  LDC R1, c[0x0][0x28] ;  /* 0x00000a00ff017b82 */ /* 0x000fe20000000800 */
[----:B------:R-:W0:Y:S01]  /*0010*/  S2R R0, SR_TID.X ;  /* 0x0000000000007919 */ /* 0x000e220000002100 */
[----:B------:R-:W-:Y:S01]  /*0020*/  ELECT P0, URZ, PT ;  /* 0x00000000003f782f */ /* 0x000fe20003800000 */
[----:B------:R-:W-:Y:S01]  /*0030*/  BSSY B0, `(.L_x_0) ;  /* 0x000000f000007945 */ /* 0x000fe20003800000 */
[--C-:B0-----:R-:W-:Y:S02]  /*0040*/  SHF.R.U32.HI R2, RZ, 0x5, R0.reuse ;  /* 0x00000005ff027819 */ /* 0x101fe40000011600 */
[----:B------:R-:W-:-:S03]  /*0050*/  SHF.R.U32.HI R3, RZ, 0x7, R0 ;  /* 0x00000007ff037819 */ /* 0x000fc60000011600 */
[----:B------:R-:W0:Y:S04]  /*0060*/  SHFL.IDX PT, R5, R2, RZ, 0x1f ;  /* 0x00001fff02057589 */ /* 0x000e2800000e0000 */
[----:B------:R1:W2:Y:S01]  /*0070*/  SHFL.IDX PT, R6, R3, RZ, 0x1f ;  /* 0x00001fff03067589 */ /* 0x0002a200000e0000 */
[----:B0-----:R-:W-:-:S13]  /*0080*/  ISETP.NE.OR P0, PT, R5, RZ, !P0 ;  /* 0x000000ff0500720c */ /* 0x001fda0004705670 */
[----:B-12---:R-:W-:Y:S05]  /*0090*/  @P0 BRA `(.L_x_1) ;  /* 0x0000000000200947 */ /* 0x006fea0003800000 */
[----:B------:R-:W-:Y:S02]  /*00a0*/  ULDC.64 UR4, c[0x0][0x198] ;  /* 0x0000660000047ab9 */ /* 0x000fe40000000a00 */
[----:B------:R-:W-:Y:S02]  /*00b0*/  UIADD3 UR6, UP0, UR4, 0xf0, URZ ;  /* 0x000000f004067890 */ /* 0x000fe4000ff1e03f */
[----:B------:R-:W-:Y:S02]  /*00c0*/  UIADD3 UR4, UP1, UR4, 0x1f0, URZ ;  /* 0x000001f004047890 */ /* 0x000fe4000ff3e03f */
[----:B------:R-:W-:Y:S02]  /*00d0*/  UIADD3.X UR7, URZ, UR5, URZ, UP0, !UPT ;  /* 0x000000053f077290 */ /* 0x000fe400087fe43f */
[----:B------:R-:W-:-:S07]  /*00e0*/  UIADD3.X UR5, URZ, UR5, URZ, UP1, !UPT ;  /* 0x000000053f057290 */ /* 0x000fce0008ffe43f */
[----:B------:R0:W-:Y:S02]  /*00f0*/  UTMACCTL.PF [UR6] ;  /* 0x00000000060079b9 */ /* 0x0001e40008040000 */
[----:B------:R0:W-:Y:S02]  /*0100*/  UTMACCTL.PF [UR4] ;  /* 0x00000000040079b9 */ /* 0x0001e40008040000 */
[----:B0-----:R-:W-:Y:S01]  /*0110*/  NOP ;  /* 0x0000000000007918 */ /* 0x001fe20000000000 */
.L_x_1:
[----:B------:R-:W-:Y:S05]  /*0120*/  BSYNC B0 ;  /* 0x0000000000007941 */ /* 0x000fea0003800000 */
.L_x_0:
[----:B------:R-:W0:Y:S02]  /*0130*/  SHFL.IDX PT, R3, R2, RZ, 0x1f ;  /* 0x00001fff02037589 */ /* 0x000e2400000e0000 */
[----:B0-----:R-:W-:-:S13]  /*0140*/  ISETP.NE.AND P0, PT, R3, RZ, PT ;  /* 0x000000ff0300720c */ /* 0x001fda0003f05270 */
[----:B------:R-:W-:Y:S05]  /*0150*/  @P0 BRA `(.L_x_2) ;  /* 0x0000000000580947 */ /* 0x000fea0003800000 */
[----:B------:R-:W0:Y:S01]  /*0160*/  S2UR UR8, SR_CgaCtaId ;  /* 0x00000000000879c3 */ /* 0x000e220000008800 */
[----:B------:R-:W-:Y:S01]  /*0170*/  UMOV UR4, 0x400 ;  /* 0x0000040000047882 */ /* 0x000fe20000000000 */
[----:B------:R-:W-:Y:S01]  /*0180*/  UMOV UR5, 0x1 ;  /* 0x0000000100057882 */ /* 0x000fe20000000000 */
[----:B------:R-:W-:Y:S01]  /*0190*/  UMOV UR6, 0x100 ;  /* 0x0000010000067882 */ /* 0x000fe20000000000 */
[----:B------:R-:W-:Y:S01]  /*01a0*/  ELECT P0, URZ, PT ;  /* 0x00000000003f782f */ /* 0x000fe20003800000 */
[----:B------:R-:W-:-:S04]  /*01b0*/  UIADD3 UR6, -UR6, 0x100000, URZ ;  /* 0x0010000006067890 */ /* 0x000fc8000fffe13f */
[----:B------:R-:W-:Y:S02]  /*01c0*/  USHF.L.U32 UR7, UR6, 0xb, URZ ;  /* 0x0000000b06077899 */ /* 0x000fe4000800063f */
[----:B------:R-:W-:Y:S02]  /*01d0*/  USHF.L.U32 UR6, UR6, 0x1, URZ ;  /* 0x0000000106067899 */ /* 0x000fe4000800063f */
[----:B0-----:R-:W-:Y:S02]  /*01e0*/  ULEA UR8, UR8, UR4, 0x18 ;  /* 0x0000000408087291 */ /* 0x001fe4000f8ec03f */
[----:B------:R-:W-:-:S04]  /*01f0*/  UIADD3 UR4, -UR5, 0x100000, URZ ;  /* 0x0010000005047890 */ /* 0x000fc8000fffe13f */
[----:B------:R-:W-:Y:S02]  /*0200*/  USHF.L.U32 UR5, UR4, 0xb, URZ ;  /* 0x0000000b04057899 */ /* 0x000fe4000800063f */
[----:B------:R-:W-:Y:S01]  /*0210*/  USHF.L.U32 UR4, UR4, 0x1, URZ ;  /* 0x0000000104047899 */ /* 0x000fe2000800063f */
[----:B------:R-:W0:Y:S11]  /*0220*/  FENCE.VIEW.ASYNC.S ;  /* 0x00000000000073c6 */ /* 0x000e360000000000 */
[----:B0-----:R0:W1:Y:S01]  /*0230*/  SYNCS.EXCH.64 URZ, [UR8], UR4 ;  /* 0x00000004083f75b2 */ /* 0x0010620008000100 */
[----:B------:R0:W2:Y:S01]  /*0240*/  SYNCS.EXCH.64 URZ, [UR8+0x20], UR6 ;  /* 0x00002006083f75b2 */ /* 0x0000a20008000100 */
[----:B------:R0:W3:Y:S01]  /*0250*/  SYNCS.EXCH.64 URZ, [UR8+0x8], UR4 ;  /* 0x00000804083f75b2 */ /* 0x0000e20008000100 */
[----:B------:R0:W4:Y:S01]  /*0260*/  SYNCS.EXCH.64 URZ, [UR8+0x28], UR6 ;  /* 0x00002806083f75b2 */ /* 0x0001220008000100 */
[----:B------:R0:W0:Y:S01]  /*0270*/  SYNCS.EXCH.64 URZ, [UR8+0x10], UR4 ;  /* 0x00001004083f75b2 */ /* 0x0000220008000100 */
[----:B------:R0:W0:Y:S01]  /*0280*/  SYNCS.EXCH.64 URZ, [UR8+0x30], UR6 ;  /* 0x00003006083f75b2 */ /* 0x0000220008000100 */
[----:B------:R0:W0:Y:S01]  /*0290*/  SYNCS.EXCH.64 URZ, [UR8+0x18], UR4 ;  /* 0x00001804083f75b2 */ /* 0x0000220008000100 */
[----:B------:R0:W0:Y:S01]  /*02a0*/  SYNCS.EXCH.64 URZ, [UR8+0x38], UR6 ;  /* 0x00003806083f75b2 */ /* 0x0000220008000100 */
[----:B------:R-:W-:Y:S01]  /*02b0*/  NOP ;  /* 0x0000000000007918 */ /* 0x000fe20000000000 */
.L_x_2:
[----:B------:R-:W5:Y:S01]  /*02c0*/  SHFL.IDX PT, R2, R2, RZ, 0x1f ;  /* 0x00001fff02027589 */ /* 0x000f6200000e0000 */
[----:B------:R-:W1:Y:S01]  /*02d0*/  LDC R3, c[0x0][0x65c] ;  /* 0x00019700ff037b82 */ /* 0x000e620000000800 */
[----:B------:R-:W-:Y:S02]  /*02e0*/  ELECT P0, URZ, PT ;  /* 0x00000000003f782f */ /* 0x000fe40003800000 */
[----:B------:R-:W-:Y:S01]  /*02f0*/  SHF.R.S32.HI R4, RZ, 0x1f, R5 ;  /* 0x0000001fff047819 */ /* 0x000fe20000011405 */
[----:B------:R-:W2:Y:S01]  /*0300*/  S2R R10, SR_CTAID.Y ;  /* 0x00000000000a7919 */ /* 0x000ea20000002600 */
[----:B0-----:R-:W-:Y:S01]  /*0310*/  UMOV UR4, 0x20 ;  /* 0x0000002000047882 */ /* 0x001fe20000000000 */
[C---:B------:R-:W-:Y:S01]  /*0320*/  ISETP.NE.AND P2, PT, R6.reuse, RZ, PT ;  /* 0x000000ff0600720c */ /* 0x040fe20003f45270 */
[----:B------:R-:W-:Y:S01]  /*0330*/  VIADD R11, R6, 0xffffffff ;  /* 0xffffffff060b7836 */ /* 0x000fe20000000000 */
[----:B------:R-:W0:Y:S01]  /*0340*/  S2R R8, SR_CTAID.X ;  /* 0x0000000000087919 */ /* 0x000e220000002500 */
[----:B------:R-:W-:Y:S01]  /*0350*/  LEA.HI R4, R4, R5, RZ, 0x2 ;  /* 0x0000000504047211 */ /* 0x000fe200078f10ff */
[----:B------:R-:W-:Y:S01]  /*0360*/  NOP ;  /* 0x0000000000007918 */ /* 0x000fe20000000000 */
[----:B------:R-:W-:Y:S01]  /*0370*/  NOP ;  /* 0x0000000000007918 */ /* 0x000fe20000000000 */
[----:B------:R-:W-:-:S02]  /*0380*/  ISETP.GE.U32.AND P1, PT, R11, 0x2, PT ;  /* 0x000000020b00780c */ /* 0x000fc40003f26070 */
[----:B------:R-:W-:-:S05]  /*0390*/  LOP3.LUT R4, R4, 0xfffffffc, RZ, 0xc0, !PT ;  /* 0xfffffffc04047812 */ /* 0x000fca00078ec0ff */
[----:B------:R-:W-:Y:S01]  /*03a0*/  IMAD.IADD R5, R5, 0x1, -R4 ;  /* 0x0000000105057824 */ /* 0x000fe200078e0a04 */
[----:B-----5:R-:W-:Y:S02]  /*03b0*/  ISETP.NE.OR P0, PT, R2, RZ, !P0 ;  /* 0x000000ff0200720c */ /* 0x020fe40004705670 */
[----:B-1----:R-:W-:-:S11]  /*03c0*/  ISETP.NE.AND P3, PT, R3, 0x1, PT ;  /* 0x000000010300780c */ /* 0x002fd60003f65270 */
[----:B------:R-:W-:Y:S01]  /*03d0*/  VOTEU.ALL UP0, P0 ;  /* 0x00000000003f7886 */ /* 0x000fe20000000000 */
[----:B------:R-:W-:Y:S01]  /*03e0*/  VOTEU.ALL UP1, P0 ;  /* 0x00000000003f7886 */ /* 0x000fe20000020000 */
[----:B------:R-:W0:Y:S01]  /*03f0*/  @P3 LDC R9, c[0x0][0x10] ;  /* 0x00000400ff093b82 */ /* 0x000e220000000800 */
[----:B--2---:R-:W-:Y:S02]  /*0400*/  @P3 IMAD.MOV.U32 R2, RZ, RZ, R10 ;  /* 0x000000ffff023224 */ /* 0x004fe400078e000a */
[----:B------:R-:W-:Y:S01]  /*0410*/  @!UP0 UMOV UR6, 0x400 ;  /* 0x0000040000068882 */ /* 0x000fe20000000000 */
[----:B------:R-:W-:-:S04]  /*0420*/  @!UP0 UIADD3 UR4, -UR4, 0x100000, URZ ;  /* 0x0010000004048890 */ /* 0x000fc8000fffe13f */
[----:B------:R-:W-:Y:S02]  /*0430*/  @!UP0 USHF.L.U32 UR5, UR4, 0xb, URZ ;  /* 0x0000000b04058899 */ /* 0x000fe4000800063f */
[----:B------:R-:W-:Y:S01]  /*0440*/  @!UP0 USHF.L.U32 UR4, UR4, 0x1, URZ ;  /* 0x0000000104048899 */ /* 0x000fe2000800063f */
[----:B------:R-:W-:Y:S02]  /*0450*/  @P3 IMAD.MOV.U32 R3, RZ, RZ, RZ ;  /* 0x000000ffff033224 */ /* 0x000fe400078e00ff */
[----:B------:R-:W-:Y:S01]  /*0460*/  @P3 IMAD.MOV.U32 R13, RZ, RZ, RZ ;  /* 0x000000ffff0d3224 */ /* 0x000fe200078e00ff */
[----:B------:R-:W1:Y:S08]  /*0470*/  @!UP0 S2UR UR7, SR_CgaCtaId ;  /* 0x00000000000789c3 */ /* 0x000e700000008800 */
[----:B------:R-:W2:Y:S01]  /*0480*/  @!P3 LDC R7, c[0x0][0xc] ;  /* 0x00000300ff07bb82 */ /* 0x000ea20000000800 */
[----:B0-----:R-:W-:-:S04]  /*0490*/  @P3 IMAD.WIDE.U32 R2, R8, R9, R2 ;  /* 0x0000000908023225 */ /* 0x001fc800078e0002 */
[----:B------:R-:W-:Y:S02]  /*04a0*/  IMAD.MOV.U32 R9, RZ, RZ, RZ ;  /* 0x000000ffff097224 */ /* 0x000fe400078e00ff */
[----:B------:R-:W-:Y:S01]  /*04b0*/  @P3 IMAD.IADD R3, R3, 0x1, R13 ;  /* 0x0000000103033824 */ /* 0x000fe200078e020d */
[----:B-1----:R-:W-:Y:S01]  /*04c0*/  @!UP0 ULEA UR6, UR7, UR6, 0x18 ;  /* 0x0000000607068291 */ /* 0x002fe2000f8ec03f */
[----:B------:R-:W-:Y:S01]  /*04d0*/  VOTEU.ALL UP0, P0 ;  /* 0x00000000003f7886 */ /* 0x000fe20000000000 */
[----:B------:R-:W-:-:S04]  /*04e0*/  ISETP.NE.AND P0, PT, R5, 0x3, PT ;  /* 0x000000030500780c */ /* 0x000fc80003f05270 */
[----:B------:R-:W-:-:S04]  /*04f0*/  ISETP.EQ.OR P0, PT, R5, RZ, !P0 ;  /* 0x000000ff0500720c */ /* 0x000fc80004702670 */
[----:B------:R-:W-:Y:S01]  /*0500*/  ISETP.EQ.AND P0, PT, R6, RZ, P0 ;  /* 0x000000ff0600720c */ /* 0x000fe20000702270 */
[----:B------:R-:W0:Y:S02]  /*0510*/  FENCE.VIEW.ASYNC.S ;  /* 0x00000000000073c6 */ /* 0x000e240000000000 */
[----:B0-----:R0:W3:Y:S01]  /*0520*/  @!UP0 SYNCS.EXCH.64 URZ, [UR6+0x50], UR4 ;  /* 0x00005004063f85b2 */ /* 0x0010e20008000100 */
[----:B--2---:R-:W-:Y:S01]  /*0530*/  @!P3 IMAD.WIDE.U32 R6, R7, R10, R8 ;  /* 0x0000000a0706b225 */ /* 0x004fe200078e0008 */
[----:B------:R-:W-:-:S03]  /*0540*/  SEL R4, RZ, 0x1, !P0 ;  /* 0x00000001ff047807 */ /* 0x000fc60004000000 */
[----:B------:R-:W-:Y:S02]  /*0550*/  @!P3 IMAD.MOV.U32 R2, RZ, RZ, R6 ;  /* 0x000000ffff02b224 */ /* 0x000fe400078e0006 */
[----:B------:R-:W-:Y:S01]  /*0560*/  @!P3 IMAD.MOV.U32 R3, RZ, RZ, R7 ;  /* 0x000000ffff03b224 */ /* 0x000fe200078e0007 */
[----:B------:R-:W-:Y:S01]  /*0570*/  SEL R4, R4, 0x2, P1 ;  /* 0x0000000204047807 */ /* 0x000fe20000800000 */
[----:B------:R0:W3:Y:S01]  /*0580*/  @!UP1 SYNCS.EXCH.64 URZ, [UR6+0x58], UR4 ;  /* 0x00005804063f95b2 */ /* 0x0000e20008000100 */
[----:B------:R-:W-:Y:S01]  /*0590*/  NOP ;  /* 0x0000000000007918 */ /* 0x000fe20000000000 */
[----:B---34-:R-:W-:Y:S06]  /*05a0*/  BAR.SYNC.DEFER_BLOCKING 0x0 ;  /* 0x0000000000007b1d */ /* 0x018fec0000010000 */
[----:B------:R-:W-:Y:S05]  /*05b0*/  @!P2 BRA `(.L_x_3) ;  /* 0x000000780008a947 */ /* 0x000fea0003800000 */
[----:B------:R-:W-:-:S13]  /*05c0*/  ISETP.GT.U32.AND P0, PT, R11, 0x1, PT ;  /* 0x000000010b00780c */ /* 0x000fda0003f04070 */
[----:B0-----:R-:W-:Y:S05]  /*05d0*/  @P0 EXIT ;  /* 0x000000000000094d */ /* 0x001fea0003800000 */
[----:B------:R-:W-:Y:S01]  /*05e0*/  ULDC.64 UR4, c[0x0][0x650] ;  /* 0x0001940000047ab9 */ /* 0x000fe20000000a00 */
[----:B------:R-:W-:Y:S01]  /*05f0*/  PRMT R12, RZ, 0x7610, R12 ;  /* 0x00007610ff0c7816 */ /* 0x000fe2000000000c */
[----:B------:R-:W-:Y:S01]  /*0600*/  IMAD.MOV.U32 R7, RZ, RZ, -0x1 ;  /* 0xffffffffff077424 */ /* 0x000fe200078e00ff */
[----:B------:R-:W-:Y:S01]  /*0610*/  ISETP.GE.U32.AND P0, PT, R2, UR4, PT ;  /* 0x0000000402007c0c */ /* 0x000fe2000bf06070 */
[----:B------:R-:W-:Y:S02]  /*0620*/  IMAD.MOV.U32 R6, RZ, RZ, -0x1 ;  /* 0xffffffffff067424 */ /* 0x000fe400078e00ff */
[----:B------:R-:W-:Y:S01]  /*0630*/  IMAD.MOV.U32 R5, RZ, RZ, -0x1 ;  /* 0xffffffffff057424 */ /* 0x000fe200078e00ff */
[----:B------:R-:W-:-:S13]  /*0640*/  ISETP.GE.U32.AND.EX P0, PT, R3, UR5, PT, P0 ;  /* 0x0000000503007c0c */ /* 0x000fda000bf06100 */
[----:B------:R-:W-:Y:S05]  /*0650*/  @P0 BRA `(.L_x_4) ;  /* 0x00000004005c0947 */ /* 0x000fea0003800000 */
[----:B------:R-:W0:Y:S01]  /*0660*/  LDC.64 R16, c[0x0][0x628] ;  /* 0x00018a00ff107b82 */ /* 0x000e220000000a00 */
[----:B------:R-:W-:Y:S02]  /*0670*/  IMAD.MOV.U32 R6, RZ, RZ, R2 ;  /* 0x000000ffff067224 */ /* 0x000fe400078e0002 */
[----:B------:R-:W-:-:S05]  /*0680*/  IMAD.MOV.U32 R7, RZ, RZ, R3 ;  /* 0x000000ffff077224 */ /* 0x000fca00078e0003 */
[----:B------:R-:W1:Y:S08]  /*0690*/  LDC R18, c[0x0][0x630] ;  /* 0x00018c00ff127b82 */ /* 0x000e700000000800 */
[----:B------:R-:W2:Y:S01]  /*06a0*/  LDC.64 R20, c[0x0][0x620] ;  /* 0x00018800ff147b82 */ /* 0x000ea20000000a00 */
[----:B0-----:R-:W-:-:S04]  /*06b0*/  ISETP.NE.U32.AND P0, PT, R16, RZ, PT ;  /* 0x000000ff1000720c */ /* 0x001fc80003f05070 */
[----:B------:R-:W-:-:S13]  /*06c0*/  ISETP.NE.AND.EX P0, PT, R17, RZ, PT, P0 ;  /* 0x000000ff1100720c */ /* 0x000fda0003f05300 */
[----:B-12---:R-:W-:Y:S05]  /*06d0*/  @!P0 BRA `(.L_x_5) ;  /* 0x0000000000288947 */ /* 0x006fea0003800000 */
[----:B------:R-:W0:Y:S02]  /*06e0*/  LDC R5, c[0x0][0x634] ;  /* 0x00018d00ff057b82 */ /* 0x000e240000000800 */
[----:B0-----:R-:W-:-:S05]  /*06f0*/  IADD3 R5, P0, R2, R5, RZ ;  /* 0x0000000502057210 */ /* 0x001fca0007f1e0ff */
[----:B------:R-:W-:-:S04]  /*0700*/  IMAD.X R11, RZ, RZ, R3, P0 ;  /* 0x000000ffff0b7224 */ /* 0x000fc800000e0603 */
[----:B------:R-:W-:-:S04]  /*0710*/  IMAD.WIDE.U32 R6, R11, R16, RZ ;  /* 0x000000100b067225 */ /* 0x000fc800078e00ff */
[----:B------:R-:W-:-:S04]  /*0720*/  IMAD.WIDE.U32 R12, P0, R5, R17, R6 ;  /* 0x00000011050c7225 */ /* 0x000fc80007800006 */
[----:B------:R-:W-:-:S04]  /*0730*/  IMAD.WIDE.U32 R6, R5, R16, RZ ;  /* 0x0000001005067225 */ /* 0x000fc800078e00ff */
[----:B------:R-:W-:Y:S01]  /*0740*/  IMAD.X R15, RZ, RZ, RZ, P0 ;  /* 0x000000ffff0f7224 */ /* 0x000fe200000e06ff */
[----:B------:R-:W-:Y:S01]  /*0750*/  IADD3 RZ, P0, R7, R12, RZ ;  /* 0x0000000c07ff7210 */ /* 0x000fe20007f1e0ff */
[----:B------:R-:W-:-:S04]  /*0760*/  IMAD.MOV.U32 R14, RZ, RZ, R13 ;  /* 0x000000ffff0e7224 */ /* 0x000fc800078e000d */
[----:B------:R-:W-:-:S08]  /*0770*/  IMAD.WIDE.U32.X R6, R11, R17, R14, P0 ;  /* 0x000000110b067225 */ /* 0x000fd000000e040e */
.L_x_5:
[--C-:B------:R-:W-:Y:S01]  /*0780*/  SHF.R.U64 R26, R6, R18, R7.reuse ;  /* 0x00000012061a7219 */ /* 0x100fe20000001207 */
[----:B------:R-:W0:Y:S01]  /*0790*/  LDC.64 R22, c[0x0][0x640] ;  /* 0x00019000ff167b82 */ /* 0x000e220000000a00 */
[----:B------:R-:W-:Y:S01]  /*07a0*/  I2FP.F32.U32 R5, R8 ;  /* 0x0000000800057245 */ /* 0x000fe20000201000 */
[----:B------:R-:W-:Y:S01]  /*07b0*/  ULDC UR4, c[0x0][0x150] ;  /* 0x0000540000047ab9 */ /* 0x000fe20000000800 */
[----:B------:R-:W-:Y:S02]  /*07c0*/  SHF.R.U32.HI R6, RZ, R18, R7 ;  /* 0x00000012ff067219 */ /* 0x000fe40000011607 */
[----:B------:R-:W-:Y:S01]  /*07d0*/  IADD3 R11, P0, RZ, -R26, RZ ;  /* 0x8000001aff0b7210 */ /* 0x000fe20007f1e0ff */
[----:B------:R-:W-:Y:S01]  /*07e0*/  FMUL R5, R5, UR4 ;  /* 0x0000000405057c20 */ /* 0x000fe20008400000 */
[----:B------:R-:W-:Y:S01]  /*07f0*/  ULDC UR4, c[0x0][0x154] ;  /* 0x0000550000047ab9 */ /* 0x000fe20000000800 */
[----:B------:R-:W1:Y:S02]  /*0800*/  LDC R14, c[0x0][0x618] ;  /* 0x00018600ff0e7b82 */ /* 0x000e640000000800 */
[----:B------:R-:W-:-:S02]  /*0810*/  IMAD.X R13, RZ, RZ, ~R6, P0 ;  /* 0x000000ffff0d7224 */ /* 0x000fc400000e0e06 */
[----:B------:R-:W2:Y:S01]  /*0820*/  F2I.U32.TRUNC.NTZ R5, R5 ;  /* 0x0000000500057305 */ /* 0x000ea2000020f000 */
[----:B------:R-:W-:-:S03]  /*0830*/  IMAD.WIDE.U32 R6, R11, R20, R2 ;  /* 0x000000140b067225 */ /* 0x000fc600078e0002 */
[----:B------:R-:W3:Y:S01]  /*0840*/  LDC R9, c[0x0][0x144] ;  /* 0x00005100ff097b82 */ /* 0x000ee20000000800 */
[----:B------:R-:W-:-:S04]  /*0850*/  IMAD R12, R13, R20, RZ ;  /* 0x000000140d0c7224 */ /* 0x000fc800078e02ff */
[----:B------:R-:W-:Y:S02]  /*0860*/  IMAD R11, R11, R21, R12 ;  /* 0x000000150b0b7224 */ /* 0x000fe400078e020c */
[----:B------:R-:W-:Y:S01]  /*0870*/  IMAD.MOV.U32 R12, RZ, RZ, 0x1 ;  /* 0x00000001ff0c7424 */ /* 0x000fe200078e00ff */
[----:B------:R-:W4:Y:S01]  /*0880*/  LDC R18, c[0x0][0x608] ;  /* 0x00018200ff127b82 */ /* 0x000f220000000800 */
[----:B------:R-:W-:Y:S01]  /*0890*/  IMAD.IADD R11, R7, 0x1, R11 ;  /* 0x00000001070b7824 */ /* 0x000fe200078e020b */
[----:B0-----:R-:W-:Y:S01]  /*08a0*/  ISETP.NE.U32.AND P0, PT, R22, RZ, PT ;  /* 0x000000ff1600720c */ /* 0x001fe20003f05070 */
[----:B--2---:R-:W-:-:S03]  /*08b0*/  IMAD.MOV R7, RZ, RZ, -R5 ;  /* 0x000000ffff077224 */ /* 0x004fc600078e0a05 */
[----:B------:R-:W-:Y:S02]  /*08c0*/  ISETP.NE.AND.EX P0, PT, R23, RZ, PT, P0 ;  /* 0x000000ff1700720c */ /* 0x000fe40003f05300 */
[----:B------:R-:W0:Y:S01]  /*08d0*/  LDC R13, c[0x0][0x658] ;  /* 0x00019600ff0d7b82 */ /* 0x000e220000000800 */
[--C-:B-1----:R-:W-:Y:S02]  /*08e0*/  SHF.R.U64 R16, R6, R14, R11.reuse ;  /* 0x0000000e06107219 */ /* 0x102fe4000000120b */
[----:B------:R-:W-:Y:S02]  /*08f0*/  I2FP.F32.U32 R6, R10 ;  /* 0x0000000a00067245 */ /* 0x000fe40000201000 */
[----:B------:R-:W-:-:S03]  /*0900*/  SHF.R.U32.HI R11, RZ, R14, R11 ;  /* 0x0000000eff0b7219 */ /* 0x000fc6000001160b */
[----:B------:R-:W1:Y:S01]  /*0910*/  LDC R17, c[0x0][0x148] ;  /* 0x00005200ff117b82 */ /* 0x000e620000000800 */
[----:B---3--:R-:W-:Y:S02]  /*0920*/  IMAD R5, R9, R7, R8 ;  /* 0x0000000709057224 */ /* 0x008fe400078e0208 */
[----:B------:R-:W-:Y:S01]  /*0930*/  FMUL R7, R6, UR4 ;  /* 0x0000000406077c20 */ /* 0x000fe20008400000 */
[----:B------:R-:W-:-:S03]  /*0940*/  IMAD.MOV.U32 R6, RZ, RZ, -0x1 ;  /* 0xffffffffff067424 */ /* 0x000fc600078e00ff */
[----:B------:R2:W3:Y:S01]  /*0950*/  F2I.U32.TRUNC.NTZ R15, R7 ;  /* 0x00000007000f7305 */ /* 0x0004e2000020f000 */
[----:B------:R-:W1:Y:S01]  /*0960*/  LDC R21, c[0x0][0x600] ;  /* 0x00018000ff157b82 */ /* 0x000e620000000800 */
[-CC-:B----4-:R-:W-:Y:S02]  /*0970*/  SHF.R.U64 R27, R16, R18.reuse, R11.reuse ;  /* 0x00000012101b7219 */ /* 0x190fe4000000120b */
[----:B------:R-:W-:-:S05]  /*0980*/  SHF.R.U32.HI R8, RZ, R18, R11 ;  /* 0x00000012ff087219 */ /* 0x000fca000001160b */
[----:B------:R-:W4:Y:S01]  /*0990*/  LDC R20, c[0x0][0x648] ;  /* 0x00019200ff147b82 */ /* 0x000f220000000800 */
[-CC-:B0-----:R-:W-:Y:S02]  /*09a0*/  SHF.R.U64 R18, R27, R13.reuse, R8.reuse ;  /* 0x0000000d1b127219 */ /* 0x181fe40000001208 */
[-C--:B------:R-:W-:Y:S02]  /*09b0*/  SHF.L.U32 R6, R6, R13.reuse, RZ ;  /* 0x0000000d06067219 */ /* 0x080fe400000006ff */
[-C--:B------:R-:W-:Y:S02]  /*09c0*/  SHF.R.U32.HI R8, RZ, R13.reuse, R8 ;  /* 0x0000000dff087219 */ /* 0x080fe40000011608 */
[----:B------:R-:W-:Y:S01]  /*09d0*/  LOP3.LUT R14, RZ, R6, RZ, 0x33, !PT ;  /* 0x00000006ff0e7212 */ /* 0x000fe200078e33ff */
[----:B------:R-:W0:Y:S01]  /*09e0*/  LDC R25, c[0x0][0x638] ;  /* 0x00018e00ff197b82 */ /* 0x000e220000000800 */
[----:B------:R-:W-:Y:S01]  /*09f0*/  SHF.L.U32 R11, R12, R13, RZ ;  /* 0x0000000d0c0b7219 */ /* 0x000fe200000006ff */
[----:B------:R-:W-:-:S02]  /*0a00*/  IMAD.MOV.U32 R6, RZ, RZ, R18 ;  /* 0x000000ffff067224 */ /* 0x000fc400078e0012 */
[----:B--2---:R-:W-:-:S04]  /*0a10*/  IMAD.MOV.U32 R7, RZ, RZ, R8 ;  /* 0x000000ffff077224 */ /* 0x004fc800078e0008 */
[----:B------:R-:W2:Y:S01]  /*0a20*/  LDC R24, c[0x0][0x610] ;  /* 0x00018400ff187b82 */ /* 0x000ea20000000800 */
[----:B---3--:R-:W-:Y:S05]  /*0a30*/  @!P0 BRA `(.L_x_6) ;  /* 0x0000000000288947 */ /* 0x008fea0003800000 */
[----:B------:R-:W3:Y:S02]  /*0a40*/  LDC R13, c[0x0][0x64c] ;  /* 0x00019300ff0d7b82 */ /* 0x000ee40000000800 */
[----:B---3--:R-:W-:-:S05]  /*0a50*/  IADD3 R13, P0, R18, R13, RZ ;  /* 0x0000000d120d7210 */ /* 0x008fca0007f1e0ff */
        /* <DEDUP_REMOVED lines=8> */
.L_x_6:
[----:B----4-:R-:W-:Y:S01]  /*0ae0*/  SHF.R.U64 R6, R6, R20, R7 ;  /* 0x0000001406067219 */ /* 0x010fe20000001207 */
[----:B-1----:R-:W-:Y:S01]  /*0af0*/  VIADD R7, R21, 0xffffffff ;  /* 0xffffffff15077836 */ /* 0x002fe20000000000 */
[----:B------:R-:W-:Y:S01]  /*0b00*/  LOP3.LUT R14, R27, R14, RZ, 0xc0, !PT ;  /* 0x0000000e1b0e7212 */ /* 0x000fe200078ec0ff */
[----:B------:R-:W-:Y:S02]  /*0b10*/  IMAD.MOV R15, RZ, RZ, -R15 ;  /* 0x000000ffff0f7224 */ /* 0x000fe400078e0a0f */
[----:B------:R-:W-:Y:S01]  /*0b20*/  IMAD.MOV R8, RZ, RZ, -R6 ;  /* 0x000000ffff087224 */ /* 0x000fe200078e0a06 */
[----:B------:R-:W-:Y:S01]  /*0b30*/  LOP3.LUT R7, R16, R7, RZ, 0xc0, !PT ;  /* 0x0000000710077212 */ /* 0x000fe200078ec0ff */
[----:B------:R-:W-:Y:S02]  /*0b40*/  IMAD R14, R11, R6, R14 ;  /* 0x000000060b0e7224 */ /* 0x000fe400078e020e */
[----:B------:R-:W-:Y:S02]  /*0b50*/  @P3 IMAD R5, R17, R15, R10 ;  /* 0x0000000f11053224 */ /* 0x000fe400078e020a */
[----:B0-----:R-:W-:-:S02]  /*0b60*/  IMAD R6, R8, R25, R18 ;  /* 0x0000001908067224 */ /* 0x001fc400078e0212 */
[----:B--2---:R-:W-:Y:S02]  /*0b70*/  IMAD R5, R14, R24, R5 ;  /* 0x000000180e057224 */ /* 0x004fe400078e0205 */
[----:B------:R-:W-:Y:S02]  /*0b80*/  IMAD R8, R6, R21, R7 ;  /* 0x0000001506087224 */ /* 0x000fe400078e0207 */
[----:B------:R-:W-:-:S03]  /*0b90*/  IMAD.MOV.U32 R12, RZ, RZ, 0x1 ;  /* 0x00000001ff0c7424 */ /* 0x000fc600078e00ff */
[----:B------:R-:W-:Y:S02]  /*0ba0*/  SEL R6, R8, R5, !P3 ;  /* 0x0000000508067207 */ /* 0x000fe40005800000 */
[----:B------:R-:W-:Y:S01]  /*0bb0*/  SEL R7, R5, R8, !P3 ;  /* 0x0000000805077207 */ /* 0x000fe20005800000 */
[----:B------:R-:W-:-:S07]  /*0bc0*/  IMAD.MOV.U32 R5, RZ, RZ, R26 ;  /* 0x000000ffff057224 */ /* 0x000fce00078e001a */
.L_x_4:
[----:B------:R-:W-:-:S08]  /*0bd0*/  NOP ;  /* 0x0000000000007918 */ /* 0x000fd00000000000 */
[----:B------:R-:W0:Y:S02]  /*0be0*/  USETMAXREG.TRY_ALLOC.CTAPOOL UP0, 0xe8 ;  /* 0x000000e8000079c8 */ /* 0x000e240008000600 */
[----:B0-----:R-:W-:-:S13]  /*0bf0*/  PLOP3.LUT P0, PT, PT, PT, UP0, 0x80, 0x0 ;  /* 0x000000000000781c */ /* 0x001fda0003f0f008 */
[----:B------:R-:W-:Y:S05]  /*0c00*/  @!P0 BRA `(.L_x_4) ;  /* 0xfffffffc00f08947 */ /* 0x000fea000383ffff */
[----:B------:R-:W-:Y:S01]  /*0c10*/  ULDC.64 UR4, c[0x0][0x598] ;  /* 0x0001660000047ab9 */ /* 0x000fe20000000a00 */
[----:B------:R-:W-:Y:S01]  /*0c20*/  ULDC.64 UR16, c[0x0][0x208] ;  /* 0x0000820000107ab9 */ /* 0x000fe20000000a00 */
[----:B------:R-:W-:-:S04]  /*0c30*/  ISETP.NE.U32.AND P0, PT, RZ, UR4, PT ;  /* 0x00000004ff007c0c */ /* 0x000fc8000bf05070 */
[----:B------:R-:W-:-:S13]  /*0c40*/  ISETP.NE.AND.EX P0, PT, RZ, UR5, PT, P0 ;  /* 0x00000005ff007c0c */ /* 0x000fda000bf05300 */
[----:B------:R-:W-:Y:S05]  /*0c50*/  @!P0 BRA `(.L_x_7) ;  /* 0x00000000001c8947 */ /* 0x000fea0003800000 */
[----:B------:R-:W0:Y:S02]  /*0c60*/  LDC.64 R8, c[0x0][0x598] ;  /* 0x00016600ff087b82 */ /* 0x000e240000000a00 */
[----:B0-----:R-:W2:Y:S02]  /*0c70*/  LDG.E.64 R8, desc[UR16][R8.64] ;  /* 0x0000001008087981 */ /* 0x001ea4000c1e1b00 */
[----:B--2---:R-:W-:-:S04]  /*0c80*/  ISETP.NE.U32.AND P0, PT, R8, RZ, PT ;  /* 0x000000ff0800720c */ /* 0x004fc80003f05070 */
[----:B------:R-:W-:-:S13]  /*0c90*/  ISETP.NE.AND.EX P0, PT, R9, RZ, PT, P0 ;  /* 0x000000ff0900720c */ /* 0x000fda0003f05300 */
[----:B------:R-:W-:Y:S05]  /*0ca0*/  @!P0 BRA `(.L_x_7) ;  /* 0x0000000000088947 */ /* 0x000fea0003800000 */
[----:B------:R0:W5:Y:S01]  /*0cb0*/  LD.E R8, desc[UR16][R8.64] ;  /* 0x0000001008087980 */ /* 0x000162000c101900 */
[----:B------:R-:W-:Y:S05]  /*0cc0*/  BRA `(.L_x_8) ;  /* 0x0000000000207947 */ /* 0x000fea0003800000 */
.L_x_7:
[----:B------:R-:W-:Y:S02]  /*0cd0*/  ULDC.64 UR4, c[0x0][0x588] ;  /* 0x0001620000047ab9 */ /* 0x000fe40000000a00 */
[----:B------:R-:W-:-:S04]  /*0ce0*/  ISETP.NE.U32.AND P0, PT, RZ, UR4, PT ;  /* 0x00000004ff007c0c */ /* 0x000fc8000bf05070 */
[----:B------:R-:W-:-:S13]  /*0cf0*/  ISETP.NE.AND.EX P0, PT, RZ, UR5, PT, P0 ;  /* 0x00000005ff007c0c */ /* 0x000fda000bf05300 */
[----:B------:R-:W-:Y:S05]  /*0d00*/  @!P0 BRA `(.L_x_9) ;  /* 0x00000000000c8947 */ /* 0x000fea0003800000 */
[----:B------:R-:W0:Y:S02]  /*0d10*/  LDC.64 R8, c[0x0][0x588] ;  /* 0x00016200ff087b82 */ /* 0x000e240000000a00 */
[----:B0-----:R1:W5:Y:S01]  /*0d20*/  LDG.E R8, desc[UR16][R8.64] ;  /* 0x0000001008087981 */ /* 0x001362000c1e1900 */
[----:B------:R-:W-:Y:S05]  /*0d30*/  BRA `(.L_x_8) ;  /* 0x0000000000047947 */ /* 0x000fea0003800000 */
.L_x_9:
[----:B------:R-:W2:Y:S02]  /*0d40*/  LDC R8, c[0x0][0x580] ;  /* 0x00016000ff087b82 */ /* 0x000ea40000000800 */
.L_x_8:
[----:B------:R-:W-:Y:S02]  /*0d50*/  ULDC.64 UR4, c[0x0][0x5a0] ;  /* 0x0001680000047ab9 */ /* 0x000fe40000000a00 */
[----:B------:R-:W-:-:S04]  /*0d60*/  ISETP.NE.U32.AND P0, PT, RZ, UR4, PT ;  /* 0x00000004ff007c0c */ /* 0x000fc8000bf05070 */
[----:B------:R-:W-:-:S13]  /*0d70*/  ISETP.NE.AND.EX P0, PT, RZ, UR5, PT, P0 ;  /* 0x00000005ff007c0c */ /* 0x000fda000bf05300 */
[----:B------:R-:W-:Y:S05]  /*0d80*/  @!P0 BRA `(.L_x_10) ;  /* 0x00000000001c8947 */ /* 0x000fea0003800000 */
[----:B------:R-:W3:Y:S02]  /*0d90*/  LDC.64 R10, c[0x0][0x5a0] ;  /* 0x00016800ff0a7b82 */ /* 0x000ee40000000a00 */
[----:B---3--:R-:W3:Y:S02]  /*0da0*/  LDG.E.64 R10, desc[UR16][R10.64] ;  /* 0x000000100a0a7981 */ /* 0x008ee4000c1e1b00 */
[----:B---3--:R-:W-:-:S04]  /*0db0*/  ISETP.NE.U32.AND P0, PT, R10, RZ, PT ;  /* 0x000000ff0a00720c */ /* 0x008fc80003f05070 */
[----:B------:R-:W-:-:S13]  /*0dc0*/  ISETP.NE.AND.EX P0, PT, R11, RZ, PT, P0 ;  /* 0x000000ff0b00720c */ /* 0x000fda0003f05300 */
[----:B------:R-:W-:Y:S05]  /*0dd0*/  @!P0 BRA `(.L_x_10) ;  /* 0x0000000000088947 */ /* 0x000fea0003800000 */
[----:B01----:R0:W5:Y:S01]  /*0de0*/  LD.E R9, desc[UR16][R10.64] ;  /* 0x000000100a097980 */ /* 0x003162000c101900 */
[----:B------:R-:W-:Y:S05]  /*0df0*/  BRA `(.L_x_11) ;  /* 0x0000000000207947 */ /* 0x000fea0003800000 */
.L_x_10:
[----:B------:R-:W-:Y:S02]  /*0e00*/  ULDC.64 UR4, c[0x0][0x590] ;  /* 0x0001640000047ab9 */ /* 0x000fe40000000a00 */
[----:B------:R-:W-:-:S04]  /*0e10*/  ISETP.NE.U32.AND P0, PT, RZ, UR4, PT ;  /* 0x00000004ff007c0c */ /* 0x000fc8000bf05070 */
[----:B------:R-:W-:-:S13]  /*0e20*/  ISETP.NE.AND.EX P0, PT, RZ, UR5, PT, P0 ;  /* 0x00000005ff007c0c */ /* 0x000fda000bf05300 */
[----:B------:R-:W-:Y:S05]  /*0e30*/  @!P0 BRA `(.L_x_12) ;  /* 0x00000000000c8947 */ /* 0x000fea0003800000 */
[----:B------:R-:W0:Y:S02]  /*0e40*/  LDC.64 R10, c[0x0][0x590] ;  /* 0x00016400ff0a7b82 */ /* 0x000e240000000a00 */
[----:B01----:R1:W5:Y:S01]  /*0e50*/  LDG.E R9, desc[UR16][R10.64] ;  /* 0x000000100a097981 */ /* 0x003362000c1e1900 */
[----:B------:R-:W-:Y:S05]  /*0e60*/  BRA `(.L_x_11) ;  /* 0x0000000000047947 */ /* 0x000fea0003800000 */
.L_x_12:
[----:B01----:R-:W3:Y:S02]  /*0e70*/  LDC R9, c[0x0][0x584] ;  /* 0x00016100ff097b82 */ /* 0x003ee40000000800 */
.L_x_11:
[----:B------:R-:W-:-:S13]  /*0e80*/  LOP3.LUT P0, RZ, R12, 0xff, RZ, 0xc0, !PT ;  /* 0x000000ff0cff7812 */ /* 0x000fda000780c0ff */
[----:B------:R-:W-:Y:S05]  /*0e90*/  @!P0 EXIT ;  /* 0x000000000000894d */ /* 0x000fea0003800000 */
[----:B------:R-:W-:Y:S01]  /*0ea0*/  ULDC UR4, c[0x0][0x28c] ;  /* 0x0000a30000047ab9 */ /* 0x000fe20000000800 */
[----:B------:R-:W-:Y:S01]  /*0eb0*/  LOP3.LUT R142, R4, 0x1, RZ, 0xfc, !PT ;  /* 0x00000001048e7812 */ /* 0x000fe200078efcff */
[----:B------:R-:W-:-:S04]  /*0ec0*/  UIADD3 UR4, UR4, 0x3f, URZ ;  /* 0x0000003f04047890 */ /* 0x000fc8000fffe03f */
[----:B------:R-:W-:-:S04]  /*0ed0*/  USHF.R.S32.HI UR5, URZ, 0x1f, UR4 ;  /* 0x0000001f3f057899 */ /* 0x000fc80008011404 */
[----:B------:R-:W-:-:S03]  /*0ee0*/  ULEA.HI UR5, UR5, UR4, URZ, 0x6 ;  /* 0x0000000405057291 */ /* 0x000fc6000f8f303f */
[----:B------:R-:W-:Y:S01]  /*0ef0*/  UMOV UR4, URZ ;  /* 0x0000003f00047c82 */ /* 0x000fe20008000000 */
[----:B------:R-:W-:-:S03]  /*0f00*/  USHF.R.S32.HI UR9, URZ, 0x6, UR5 ;  /* 0x000000063f097899 */ /* 0x000fc60008011405 */
[----:B------:R-:W-:-:S09]  /*0f10*/  UMOV UR5, URZ ;  /* 0x0000003f00057c82 */ /* 0x000fd20008000000 */
.L_x_165:
[----:B01----:R-:W-:Y:S01]  /*0f20*/  LOP3.LUT R10, R0, 0x80, RZ, 0xc0, !PT ;  /* 0x00000080000a7812 */ /* 0x003fe200078ec0ff */
[----:B------:R-:W0:Y:S01]  /*0f30*/  S2UR UR13, SR_CgaCtaId ;  /* 0x00000000000d79c3 */ /* 0x000e220000008800 */
[----:B------:R-:W-:Y:S01]  /*0f40*/  UMOV UR12, 0x400 ;  /* 0x00000400000c7882 */ /* 0x000fe20000000000 */
[----:B------:R-:W-:Y:S01]  /*0f50*/  UMOV UR6, URZ ;  /* 0x0000003f00067c82 */ /* 0x000fe20008000000 */
[----:B------:R-:W-:Y:S01]  /*0f60*/  SHF.R.U32.HI R10, RZ, 0x7, R10 ;  /* 0x00000007ff0a7819 */ /* 0x000fe2000001160a */
[----:B------:R-:W-:Y:S01]  /*0f70*/  UMOV UR7, URZ ;  /* 0x0000003f00077c82 */ /* 0x000fe20008000000 */
[----:B------:R-:W-:Y:S01]  /*0f80*/  UMOV UR18, UR5 ;  /* 0x0000000500127c82 */ /* 0x000fe20008000000 */
[----:B------:R-:W-:Y:S02]  /*0f90*/  CS2R R18, SRZ ;  /* 0x0000000000127805 */ /* 0x000fe4000001ff00 */
[----:B------:R-:W-:Y:S01]  /*0fa0*/  CS2R R16, SRZ ;  /* 0x0000000000107805 */ /* 0x000fe2000001ff00 */
[----:B------:R-:W1:Y:S01]  /*0fb0*/  LDC R11, c[0x0][0x28c] ;  /* 0x0000a300ff0b7b82 */ /* 0x000e620000000800 */
[----:B----4-:R-:W4:Y:S01]  /*0fc0*/  SHFL.IDX PT, R10, R10, RZ, 0x1f ;  /* 0x00001fff0a0a7589 */ /* 0x010f2200000e0000 */
[----:B------:R-:W-:-:S02]  /*0fd0*/  CS2R R20, SRZ ;  /* 0x0000000000147805 */ /* 0x000fc4000001ff00 */
[----:B------:R-:W-:Y:S02]  /*0fe0*/  CS2R R22, SRZ ;  /* 0x0000000000167805 */ /* 0x000fe4000001ff00 */
[----:B------:R-:W-:Y:S02]  /*0ff0*/  CS2R R88, SRZ ;  /* 0x0000000000587805 */ /* 0x000fe4000001ff00 */
[----:B------:R-:W-:Y:S02]  /*1000*/  CS2R R90, SRZ ;  /* 0x00000000005a7805 */ /* 0x000fe4000001ff00 */
[----:B------:R-:W-:Y:S02]  /*1010*/  CS2R R92, SRZ ;  /* 0x00000000005c7805 */ /* 0x000fe4000001ff00 */
[----:B------:R-:W-:Y:S02]  /*1020*/  CS2R R96, SRZ ;  /* 0x0000000000607805 */ /* 0x000fe4000001ff00 */
        /* <DEDUP_REMOVED lines=16> */
[----:B-1----:R-:W-:Y:S02]  /*1130*/  ISETP.GE.AND P0, PT, R11, 0x1, PT ;  /* 0x000000010b00780c */ /* 0x002fe40003f06270 */
[----:B------:R-:W-:Y:S02]  /*1140*/  CS2R R128, SRZ ;  /* 0x0000000000807805 */ /* 0x000fe4000001ff00 */
[----:B----4-:R-:W-:-:S02]  /*1150*/  R2UR UR8, R10 ;  /* 0x000000000a0872ca */ /* 0x010fc400000e0000 */
[----:B------:R-:W-:Y:S02]  /*1160*/  CS2R R130, SRZ ;  /* 0x0000000000827805 */ /* 0x000fe4000001ff00 */
[----:B------:R-:W-:Y:S02]  /*1170*/  CS2R R132, SRZ ;  /* 0x0000000000847805 */ /* 0x000fe4000001ff00 */
[----:B------:R-:W-:Y:S02]  /*1180*/  CS2R R134, SRZ ;  /* 0x0000000000867805 */ /* 0x000fe4000001ff00 */
[----:B------:R-:W-:Y:S02]  /*1190*/  CS2R R136, SRZ ;  /* 0x0000000000887805 */ /* 0x000fe4000001ff00 */
[----:B------:R-:W-:Y:S02]  /*11a0*/  CS2R R138, SRZ ;  /* 0x00000000008a7805 */ /* 0x000fe4000001ff00 */
[----:B------:R-:W-:Y:S01]  /*11b0*/  CS2R R140, SRZ ;  /* 0x00000000008c7805 */ /* 0x000fe2000001ff00 */
[----:B------:R-:W-:Y:S01]  /*11c0*/  IMAD.MOV.U32 R143, RZ, RZ, RZ ;  /* 0x000000ffff8f7224 */ /* 0x000fe200078e00ff */
[----:B------:R-:W-:Y:S01]  /*11d0*/  CS2R R56, SRZ ;  /* 0x0000000000387805 */ /* 0x000fe2000001ff00 */
[----:B------:R-:W-:Y:S01]  /*11e0*/  IMAD.MOV.U32 R145, RZ, RZ, RZ ;  /* 0x000000ffff917224 */ /* 0x000fe200078e00ff */
[----:B------:R-:W-:Y:S01]  /*11f0*/  CS2R R58, SRZ ;  /* 0x00000000003a7805 */ /* 0x000fe2000001ff00 */
[----:B--23--:R-:W-:Y:S01]  /*1200*/  IMAD.U32 R13, RZ, RZ, UR4 ;  /* 0x00000004ff0d7e24 */ /* 0x00cfe2000f8e00ff */
[----:B------:R-:W-:Y:S01]  /*1210*/  CS2R R60, SRZ ;  /* 0x00000000003c7805 */ /* 0x000fe2000001ff00 */
[----:B------:R-:W-:Y:S01]  /*1220*/  ULEA.HI UR10, UR8, UR8, URZ, 0x1 ;  /* 0x00000008080a7291 */ /* 0x000fe2000f8f083f */
[----:B------:R-:W-:-:S02]  /*1230*/  CS2R R62, SRZ ;  /* 0x00000000003e7805 */ /* 0x000fc4000001ff00 */
[----:B------:R-:W-:Y:S02]  /*1240*/  CS2R R64, SRZ ;  /* 0x0000000000407805 */ /* 0x000fe4000001ff00 */
[----:B------:R-:W-:Y:S01]  /*1250*/  CS2R R66, SRZ ;  /* 0x0000000000427805 */ /* 0x000fe2000001ff00 */
[----:B------:R-:W-:Y:S01]  /*1260*/  ULOP3.LUT UR11, UR10, 0xffffe, URZ, 0xc0, !UPT ;  /* 0x000ffffe0a0b7892 */ /* 0x000fe2000f8ec03f */
[----:B------:R-:W-:Y:S01]  /*1270*/  CS2R R68, SRZ ;  /* 0x0000000000447805 */ /* 0x000fe2000001ff00 */
[----:B0-----:R-:W-:Y:S01]  /*1280*/  ULEA UR10, UR13, UR12, 0x18 ;  /* 0x0000000c0d0a7291 */ /* 0x001fe2000f8ec03f */
[----:B------:R-:W-:Y:S01]  /*1290*/  CS2R R70, SRZ ;  /* 0x0000000000467805 */ /* 0x000fe2000001ff00 */
[----:B------:R-:W-:Y:S01]  /*12a0*/  UIADD3 UR11, UR8, -UR11, URZ ;  /* 0x8000000b080b7290 */ /* 0x000fe2000fffe03f */
[----:B------:R-:W-:Y:S02]  /*12b0*/  CS2R R72, SRZ ;  /* 0x0000000000487805 */ /* 0x000fe4000001ff00 */
[----:B------:R-:W-:Y:S01]  /*12c0*/  CS2R R74, SRZ ;  /* 0x00000000004a7805 */ /* 0x000fe2000001ff00 */
[----:B------:R-:W-:Y:S01]  /*12d0*/  UMOV UR8, URZ ;  /* 0x0000003f00087c82 */ /* 0x000fe20008000000 */
[----:B------:R-:W-:Y:S01]  /*12e0*/  ULEA UR11, UR11, UR10, 0xc ;  /* 0x0000000a0b0b7291 */ /* 0x000fe2000f8e603f */
[----:B------:R-:W-:-:S02]  /*12f0*/  CS2R R76, SRZ ;  /* 0x00000000004c7805 */ /* 0x000fc4000001ff00 */
[----:B------:R-:W-:Y:S02]  /*1300*/  CS2R R78, SRZ ;  /* 0x00000000004e7805 */ /* 0x000fe4000001ff00 */
[----:B------:R-:W-:Y:S01]  /*1310*/  CS2R R80, SRZ ;  /* 0x0000000000507805 */ /* 0x000fe2000001ff00 */
[----:B------:R-:W-:Y:S01]  /*1320*/  UIADD3 UR11, UR11, 0x100, URZ ;  /* 0x000001000b0b7890 */ /* 0x000fe2000fffe03f */
[----:B------:R-:W-:Y:S02]  /*1330*/  CS2R R82, SRZ ;  /* 0x0000000000527805 */ /* 0x000fe4000001ff00 */
[----:B------:R-:W-:Y:S02]  /*1340*/  CS2R R84, SRZ ;  /* 0x0000000000547805 */ /* 0x000fe4000001ff00 */
[----:B------:R-:W-:Y:S01]  /*1350*/  CS2R R86, SRZ ;  /* 0x0000000000567805 */ /* 0x000fe2000001ff00 */
[----:B------:R-:W-:Y:S01]  /*1360*/  USHF.R.U32.HI UR11, URZ, 0x4, UR11 ;  /* 0x000000043f0b7899 */ /* 0x000fe2000801160b */
[----:B------:R-:W-:-:S02]  /*1370*/  CS2R R24, SRZ ;  /* 0x0000000000187805 */ /* 0x000fc4000001ff00 */
[----:B------:R-:W-:Y:S02]  /*1380*/  CS2R R26, SRZ ;  /* 0x00000000001a7805 */ /* 0x000fe4000001ff00 */
[----:B------:R-:W-:Y:S01]  /*1390*/  CS2R R28, SRZ ;  /* 0x00000000001c7805 */ /* 0x000fe2000001ff00 */
[----:B------:R-:W-:Y:S01]  /*13a0*/  ULOP3.LUT UR11, UR11, 0x3fff, URZ, 0xc0, !UPT ;  /* 0x00003fff0b0b7892 */ /* 0x000fe2000f8ec03f */
        /* <DEDUP_REMOVED lines=12> */
[----:B------:R-:W-:Y:S01]  /*1470*/  CS2R R54, SRZ ;  /* 0x0000000000367805 */ /* 0x000fe2000001ff00 */
[----:B------:R-:W-:Y:S06]  /*1480*/  @!P0 BRA `(.L_x_13) ;  /* 0x0000000800588947 */ /* 0x000fec0003800000 */
[----:B------:R-:W-:-:S13]  /*1490*/  ISETP.NE.AND P1, PT, R142, 0x3, PT ;  /* 0x000000038e00780c */ /* 0x000fda0003f25270 */
[----:B------:R-:W-:Y:S05]  /*14a0*/  @!P1 BRA `(.L_x_14) ;  /* 0x0000000000049947 */ /* 0x000fea0003800000 */
[----:B------:R-:W-:Y:S01]  /*14b0*/  BPT.TRAP 0x1 ;  /* 0x000000040000795c */ /* 0x000fe20000300000 */
.L_x_14:
[----:B------:R-:W-:Y:S01]  /*14c0*/  ULEA UR6, UR5, UR10, 0x3 ;  /* 0x0000000a05067291 */ /* 0x000fe2000f8e183f */
[----:B------:R-:W-:-:S05]  /*14d0*/  IMAD.U32 R10, RZ, RZ, UR4 ;  /* 0x00000004ff0a7e24 */ /* 0x000fca000f8e00ff */
[----:B------:R-:W-:-:S04]  /*14e0*/  SHF.L.U32 R10, R10, 0x1f, RZ ;  /* 0x0000001f0a0a7819 */ /* 0x000fc800000006ff */
[----:B------:R0:W1:Y:S01]  /*14f0*/  SYNCS.PHASECHK.TRANS64.TRYWAIT P0, [UR6], R10 ;  /* 0x0000000aff0075a7 */ /* 0x0000620008000146 */
[----:B------:R-:W-:Y:S05]  /*1500*/  @!P1 BRA `(.L_x_15) ;  /* 0x0000000000049947 */ /* 0x000fea0003800000 */
[----:B------:R-:W-:Y:S01]  /*1510*/  BPT.TRAP 0x1 ;  /* 0x000000040000795c */ /* 0x000fe20000300000 */
.L_x_15:
[----:B-1----:R-:W-:Y:S05]  /*1520*/  @P0 BRA `(.L_x_16) ;  /* 0x0000000000080947 */ /* 0x002fea0003800000 */
[----:B------:R-:W1:Y:S02]  /*1530*/  SYNCS.PHASECHK.TRANS64.TRYWAIT P0, [UR6], R10 ;  /* 0x0000000aff0075a7 */ /* 0x000e640008000146 */
[----:B-1----:R-:W-:Y:S05]  /*1540*/  @!P0 BRA `(.L_x_17) ;  /* 0x0000007c00b48947 */ /* 0x002fea0003800000 */
.L_x_16:
[----:B------:R-:W-:Y:S01]  /*1550*/  UIADD3 UR6, UR10, 0x10100, URZ ;  /* 0x000101000a067890 */ /* 0x000fe2000fffe03f */
[----:B------:R-:W-:Y:S01]  /*1560*/  WARPGROUP.ARRIVE ;  /* 0x00000000000079c5 */ /* 0x000fe20000000000 */
[----:B------:R-:W-:Y:S01]  /*1570*/  ULOP3.LUT UR8, UR11, 0x10000, URZ, 0xfc, !UPT ;  /* 0x000100000b087892 */ /* 0x000fe2000f8efc3f */
[----:B------:R-:W-:Y:S01]  /*1580*/  CS2R R18, SRZ ;  /* 0x0000000000127805 */ /* 0x000fe2000001ff00 */
[----:B------:R-:W-:Y:S01]  /*1590*/  USHF.R.U32.HI UR6, URZ, 0x4, UR6 ;  /* 0x000000043f067899 */ /* 0x000fe20008011606 */
[----:B------:R-:W-:Y:S01]  /*15a0*/  CS2R R16, SRZ ;  /* 0x0000000000107805 */ /* 0x000fe2000001ff00 */
[----:B------:R-:W-:Y:S01]  /*15b0*/  ULEA UR8, UR5, UR8, 0xa ;  /* 0x0000000805087291 */ /* 0x000fe2000f8e503f */
[----:B------:R-:W-:Y:S01]  /*15c0*/  CS2R R20, SRZ ;  /* 0x0000000000147805 */ /* 0x000fe2000001ff00 */
[----:B------:R-:W-:Y:S01]  /*15d0*/  ULOP3.LUT UR6, UR6, 0x3fff, URZ, 0xc0, !UPT ;  /* 0x00003fff06067892 */ /* 0x000fe2000f8ec03f */
[----:B------:R-:W-:Y:S01]  /*15e0*/  CS2R R22, SRZ ;  /* 0x0000000000167805 */ /* 0x000fe2000001ff00 */
[----:B------:R-:W-:Y:S01]  /*15f0*/  UMOV UR13, 0x80000020 ;  /* 0x80000020000d7882 */ /* 0x000fe20000000000 */
[----:B------:R-:W-:Y:S01]  /*1600*/  UMOV UR15, 0x80000020 ;  /* 0x80000020000f7882 */ /* 0x000fe20000000000 */
[----:B------:R-:W-:Y:S01]  /*1610*/  ULOP3.LUT UR6, UR6, 0x10000, URZ, 0xfc, !UPT ;  /* 0x0001000006067892 */ /* 0x000fe2000f8efc3f */
[----:B------:R-:W-:Y:S01]  /*1620*/  CS2R R88, SRZ ;  /* 0x0000000000587805 */ /* 0x000fe2000001ff00 */
[----:B------:R-:W-:Y:S01]  /*1630*/  UMOV UR12, UR8 ;  /* 0x00000008000c7c82 */ /* 0x000fe20008000000 */
[----:B------:R-:W-:Y:S01]  /*1640*/  CS2R R90, SRZ ;  /* 0x00000000005a7805 */ /* 0x000fe2000001ff00 */
[----:B------:R-:W-:Y:S01]  /*1650*/  ULEA UR7, UR5, UR6, 0x8 ;  /* 0x0000000605077291 */ /* 0x000fe2000f8e403f */
[----:B------:R-:W-:Y:S01]  /*1660*/  CS2R R92, SRZ ;  /* 0x00000000005c7805 */ /* 0x000fe2000001ff00 */
[----:B------:R-:W-:Y:S01]  /*1670*/  UIADD3 UR6, UR8, 0x200, URZ ;  /* 0x0000020008067890 */ /* 0x000fe2000fffe03f */
[----:B------:R-:W-:-:S02]  /*1680*/  CS2R R96, SRZ ;  /* 0x0000000000607805 */ /* 0x000fc4000001ff00 */
[----:B------:R-:W-:Y:S02]  /*1690*/  CS2R R94, SRZ ;  /* 0x00000000005e7805 */ /* 0x000fe4000001ff00 */
[----:B------:R-:W-:Y:S02]  /*16a0*/  CS2R R98, SRZ ;  /* 0x0000000000627805 */ /* 0x000fe4000001ff00 */
[----:B------:R-:W-:Y:S01]  /*16b0*/  CS2R R100, SRZ ;  /* 0x0000000000647805 */ /* 0x000fe2000001ff00 */
[----:B------:R-:W-:Y:S01]  /*16c0*/  UMOV UR14, UR7 ;  /* 0x00000007000e7c82 */ /* 0x000fe20008000000 */
[----:B------:R-:W-:Y:S01]  /*16d0*/  CS2R R102, SRZ ;  /* 0x0000000000667805 */ /* 0x000fe2000001ff00 */
[----:B------:R-:W-:Y:S01]  /*16e0*/  QGMMA.64x64x32.F32.E5M2.E5M2 R56, gdesc[UR12], RZ, !UPT ;  /* 0x00e000000c3879f3 */ /* 0x000fe2000c7038ff */
[----:B------:R-:W-:Y:S01]  /*16f0*/  UMOV UR12, UR6 ;  /* 0x00000006000c7c82 */ /* 0x000fe20008000000 */
[----:B------:R-:W-:Y:S01]  /*1700*/  UMOV UR13, 0x80000020 ;  /* 0x80000020000d7882 */ /* 0x000fe20000000000 */
[----:B------:R-:W-:Y:S01]  /*1710*/  UMOV UR6, 0x2 ;  /* 0x0000000200067882 */ /* 0x000fe20000000000 */
[----:B------:R-:W-:Y:S01]  /*1720*/  QGMMA.64x64x32.F32.E5M2.E5M2 R24, gdesc[UR12], RZ, !UPT ;  /* 0x00e000000c1879f3 */ /* 0x000fe2000c7038ff */
[----:B------:R-:W-:Y:S01]  /*1730*/  UIADD3 UR14, UR7, 0x2, URZ ;  /* 0x00000002070e7890 */ /* 0x000fe2000fffe03f */
[----:B------:R-:W-:Y:S01]  /*1740*/  CS2R R104, SRZ ;  /* 0x0000000000687805 */ /* 0x000fe2000001ff00 */
[----:B------:R-:W-:Y:S01]  /*1750*/  UIADD3 UR12, UR8, 0x2, URZ ;  /* 0x00000002080c7890 */ /* 0x000fe2000fffe03f */
[----:B------:R-:W-:Y:S01]  /*1760*/  CS2R R108, SRZ ;  /* 0x00000000006c7805 */ /* 0x000fe2000001ff00 */
[----:B------:R-:W-:Y:S01]  /*1770*/  ULDC UR7, c[0x0][0x50c] ;  /* 0x0001430000077ab9 */ /* 0x000fe20000000800 */
[----:B------:R-:W-:Y:S01]  /*1780*/  UIADD3 UR8, UR8, 0x202, URZ ;  /* 0x0000020208087890 */ /* 0x000fe2000fffe03f */
[----:B------:R-:W-:Y:S01]  /*1790*/  CS2R R106, SRZ ;  /* 0x00000000006a7805 */ /* 0x000fe2000001ff00 */
[----:B------:R-:W-:Y:S01]  /*17a0*/  UISETP.NE.AND UP0, UPT, UR7, 0x2, UPT ;  /* 0x000000020700788c */ /* 0x000fe2000bf05270 */
[----:B------:R-:W-:Y:S01]  /*17b0*/  CS2R R110, SRZ ;  /* 0x00000000006e7805 */ /* 0x000fe2000001ff00 */
[----:B------:R-:W-:Y:S01]  /*17c0*/  UMOV UR13, 0x80000020 ;  /* 0x80000020000d7882 */ /* 0x000fe20000000000 */
[----:B------:R-:W-:Y:S01]  /*17d0*/  UMOV UR15, 0x80000020 ;  /* 0x80000020000f7882 */ /* 0x000fe20000000000 */
[----:B------:R-:W-:Y:S01]  /*17e0*/  USEL UR7, URZ, 0x1, UP0 ;  /* 0x000000013f077887 */ /* 0x000fe20008000000 */
[----:B------:R-:W-:-:S02]  /*17f0*/  CS2R R112, SRZ ;  /* 0x0000000000707805 */ /* 0x000fc4000001ff00 */
[----:B------:R-:W-:Y:S02]  /*1800*/  CS2R R114, SRZ ;  /* 0x0000000000727805 */ /* 0x000fe4000001ff00 */
[----:B------:R-:W-:Y:S02]  /*1810*/  CS2R R116, SRZ ;  /* 0x0000000000747805 */ /* 0x000fe4000001ff00 */
[----:B------:R-:W-:Y:S02]  /*1820*/  CS2R R118, SRZ ;  /* 0x0000000000767805 */ /* 0x000fe4000001ff00 */
[----:B------:R-:W-:Y:S02]  /*1830*/  CS2R R120, SRZ ;  /* 0x0000000000787805 */ /* 0x000fe4000001ff00 */
[----:B------:R-:W-:Y:S02]  /*1840*/  ISETP.NE.AND P0, PT, RZ, UR7, PT ;  /* 0x00000007ff007c0c */ /* 0x000fe4000bf05270 */
        /* <DEDUP_REMOVED lines=10> */
[----:B------:R-:W-:Y:S02]  /*18f0*/  IMAD.MOV.U32 R143, RZ, RZ, RZ ;  /* 0x000000ffff8f7224 */ /* 0x000fe400078e00ff */
[----:B------:R-:W-:Y:S01]  /*1900*/  IMAD.MOV.U32 R145, RZ, RZ, RZ ;  /* 0x000000ffff917224 */ /* 0x000fe200078e00ff */
[----:B------:R-:W-:Y:S01]  /*1910*/  QGMMA.64x64x32.F32.E5M2.E5M2 R56, gdesc[UR12], R56 ;  /* 0x00e000000c3879f3 */ /* 0x000fe20008703838 */
[----:B------:R-:W-:Y:S01]  /*1920*/  UMOV UR12, UR8 ;  /* 0x00000008000c7c82 */ /* 0x000fe20008000000 */
[----:B------:R-:W-:-:S02]  /*1930*/  UMOV UR13, 0x80000020 ;  /* 0x80000020000d7882 */ /* 0x000fc40000000000 */
[----:B------:R-:W-:Y:S01]  /*1940*/  QGMMA.64x64x32.F32.E5M2.E5M2 R24, gdesc[UR12], R24, gsb0 ;  /* 0x00e000000c1879f3 */ /* 0x000fe20008003818 */
[----:B------:R-:W-:Y:S05]  /*1950*/  @!P0 BRA `(.L_x_18) ;  /* 0x0000000400088947 */ /* 0x000fea0003800000 */
[----:B------:R-:W-:Y:S02]  /*1960*/  WARPGROUP.DEPBAR.LE gsb0, 0x0 ;  /* 0x00008000000079c5 */ /* 0x000fe40000010000 */
[----:B------:R-:W-:-:S01]  /*1970*/  FADD R145, RZ, R56 ;  /* 0x00000038ff917221 */ /* 0x000fc20000000000 */
[----:B------:R-:W-:Y:S01]  /*1980*/  FADD R140, RZ, R57 ;  /* 0x00000039ff8c7221 */ /* 0x000fe20000000000 */
        /* <DEDUP_REMOVED lines=62> */
[----:B------:R-:W-:-:S06]  /*1d70*/  UMOV UR6, URZ ;  /* 0x0000003f00067c82 */ /* 0x000fcc0008000000 */
.L_x_18:
[----:B------:R-:W-:-:S04]  /*1d80*/  UIADD3 UR18, UR5, 0x1, URZ ;  /* 0x0000000105127890 */ /* 0x000fc8000fffe03f */
[----:B------:R-:W-:-:S04]  /*1d90*/  UISETP.NE.AND UP0, UPT, UR18, 0x4, UPT ;  /* 0x000000041200788c */ /* 0x000fc8000bf05270 */
[----:B------:R-:W-:Y:S02]  /*1da0*/  USEL UR8, URZ, 0x1, UP0 ;  /* 0x000000013f087887 */ /* 0x000fe40008000000 */
[----:B------:R-:W-:Y:S02]  /*1db0*/  USEL UR18, UR18, URZ, UP0 ;  /* 0x0000003f12127287 */ /* 0x000fe40008000000 */
[----:B------:R-:W-:-:S06]  /*1dc0*/  ULOP3.LUT UR8, UR4, UR8, URZ, 0x3c, !UPT ;  /* 0x0000000804087292 */ /* 0x000fcc000f8e3c3f */
[----:B------:R-:W-:Y:S01]  /*1dd0*/  IMAD.U32 R13, RZ, RZ, UR8 ;  /* 0x00000008ff0d7e24 */ /* 0x000fe2000f8e00ff */
[----:B------:R-:W-:-:S06]  /*1de0*/  UMOV UR8, 0x1 ;  /* 0x0000000100087882 */ /* 0x000fcc0000000000 */
.L_x_13:
[----:B------:R-:W-:-:S04]  /*1df0*/  UISETP.LT.AND UP0, UPT, UR9, 0x1, UPT ;  /* 0x000000010900788c */ /* 0x000fc8000bf01270 */
[----:B------:R-:W-:-:S04]  /*1e00*/  USEL UR12, UR9, 0x1, UP0 ;  /* 0x00000001090c7887 */ /* 0x000fc80008000000 */
[----:B------:R-:W-:-:S04]  /*1e10*/  UIADD3 UR12, UR9, -UR12, URZ ;  /* 0x8000000c090c7290 */ /* 0x000fc8000fffe03f */
[----:B------:R-:W-:-:S06]  /*1e20*/  UISETP.GE.AND UP0, UPT, UR12, 0x1, UPT ;  /* 0x000000010c00788c */ /* 0x000fcc000bf06270 */
[----:B------:R-:W-:-:S13]  /*1e30*/  PLOP3.LUT P0, PT, PT, PT, UP0, 0x80, 0x0 ;  /* 0x000000000000781c */ /* 0x000fda0003f0f008 */
[----:B------:R-:W-:Y:S05]  /*1e40*/  @!P0 BRA `(.L_x_19) ;  /* 0x00000008002c8947 */ /* 0x000fea0003800000 */
[----:B01----:R-:W-:Y:S01]  /*1e50*/  IMAD.U32 R10, RZ, RZ, UR12 ;  /* 0x0000000cff0a7e24 */ /* 0x003fe2000f8e00ff */
[----:B------:R-:W-:Y:S01]  /*1e60*/  UMOV UR19, UR5 ;  /* 0x0000000500137c82 */ /* 0x000fe20008000000 */
[----:B------:R-:W-:-:S05]  /*1e70*/  ULDC UR21, c[0x0][0x50c] ;  /* 0x0001430000157ab9 */ /* 0x000fca0000000800 */
.L_x_27:
[----:B------:R-:W-:-:S13]  /*1e80*/  ISETP.NE.AND P1, PT, R142, 0x3, PT ;  /* 0x000000038e00780c */ /* 0x000fda0003f25270 */
[----:B01----:R-:W-:Y:S05]  /*1e90*/  @!P1 BRA `(.L_x_20) ;  /* 0x0000000000049947 */ /* 0x003fea0003800000 */
[----:B------:R-:W-:Y:S01]  /*1ea0*/  BPT.TRAP 0x1 ;  /* 0x000000040000795c */ /* 0x000fe20000300000 */
.L_x_20:
[----:B------:R-:W0:Y:S01]  /*1eb0*/  S2UR UR12, SR_CgaCtaId ;  /* 0x00000000000c79c3 */ /* 0x000e220000008800 */
[----:B------:R-:W-:Y:S01]  /*1ec0*/  UMOV UR10, 0x400 ;  /* 0x00000400000a7882 */ /* 0x000fe20000000000 */
[----:B------:R-:W-:Y:S01]  /*1ed0*/  SHF.L.U32 R11, R13, 0x1f, RZ ;  /* 0x0000001f0d0b7819 */ /* 0x000fe200000006ff */
[----:B0-----:R-:W-:-:S04]  /*1ee0*/  ULEA UR10, UR12, UR10, 0x18 ;  /* 0x0000000a0c0a7291 */ /* 0x001fc8000f8ec03f */
[----:B------:R-:W-:-:S09]  /*1ef0*/  ULEA UR12, UR18, UR10, 0x3 ;  /* 0x0000000a120c7291 */ /* 0x000fd2000f8e183f */
[----:B------:R0:W1:Y:S01]  /*1f00*/  SYNCS.PHASECHK.TRANS64.TRYWAIT P0, [UR12], R11 ;  /* 0x0000000bff0075a7 */ /* 0x000062000800014c */
[----:B------:R-:W-:Y:S05]  /*1f10*/  @!P1 BRA `(.L_x_21) ;  /* 0x0000000000049947 */ /* 0x000fea0003800000 */
[----:B------:R-:W-:Y:S01]  /*1f20*/  BPT.TRAP 0x1 ;  /* 0x000000040000795c */ /* 0x000fe20000300000 */
.L_x_21:
[----:B-1----:R-:W-:Y:S05]  /*1f30*/  @P0 BRA `(.L_x_22) ;  /* 0x0000000000080947 */ /* 0x002fea0003800000 */
[----:B------:R-:W1:Y:S02]  /*1f40*/  SYNCS.PHASECHK.TRANS64.TRYWAIT P0, [UR12], R11 ;  /* 0x0000000bff0075a7 */ /* 0x000e64000800014c */
[----:B-1----:R-:W-:Y:S05]  /*1f50*/  @!P0 BRA `(.L_x_23) ;  /* 0x0000007400488947 */ /* 0x002fea0003800000 */
.L_x_22:
[----:B------:R-:W-:Y:S01]  /*1f60*/  UIADD3 UR12, UR10, 0x10100, URZ ;  /* 0x000101000a0c7890 */ /* 0x000fe2000fffe03f */
[----:B------:R-:W-:Y:S01]  /*1f70*/  WARPGROUP.ARRIVE ;  /* 0x00000000000079c5 */ /* 0x000fe20000000000 */
[----:B------:R-:W-:Y:S02]  /*1f80*/  UISETP.NE.AND UP0, UPT, UR7, URZ, UPT ;  /* 0x0000003f0700728c */ /* 0x000fe4000bf05270 */
[----:B------:R-:W-:Y:S02]  /*1f90*/  USHF.R.U32.HI UR12, URZ, 0x4, UR12 ;  /* 0x000000043f0c7899 */ /* 0x000fe4000801160c */
[----:B------:R-:W-:Y:S02]  /*1fa0*/  USEL UR8, UR8, URZ, !UP0 ;  /* 0x0000003f08087287 */ /* 0x000fe4000c000000 */
[----:B------:R-:W-:Y:S02]  /*1fb0*/  ULOP3.LUT UR12, UR12, 0x3fff, URZ, 0xc0, !UPT ;  /* 0x00003fff0c0c7892 */ /* 0x000fe4000f8ec03f */
[----:B------:R-:W-:-:S02]  /*1fc0*/  ULOP3.LUT UR7, UR11, 0x10000, URZ, 0xfc, !UPT ;  /* 0x000100000b077892 */ /* 0x000fc4000f8efc3f */
[----:B------:R-:W-:Y:S02]  /*1fd0*/  ULOP3.LUT UR12, UR12, 0x10000, URZ, 0xfc, !UPT ;  /* 0x000100000c0c7892 */ /* 0x000fe4000f8efc3f */
[----:B------:R-:W-:Y:S02]  /*1fe0*/  UISETP.NE.U32.AND UP0, UPT, UR8, URZ, UPT ;  /* 0x0000003f0800728c */ /* 0x000fe4000bf05070 */
[----:B------:R-:W-:Y:S02]  /*1ff0*/  ULEA UR8, UR18, UR7, 0xa ;  /* 0x0000000712087291 */ /* 0x000fe4000f8e503f */
[----:B------:R-:W-:Y:S02]  /*2000*/  ULEA UR7, UR18, UR12, 0x8 ;  /* 0x0000000c12077291 */ /* 0x000fe4000f8e403f */
[----:B------:R-:W-:Y:S01]  /*2010*/  UIADD3 UR20, UR8, 0x200, URZ ;  /* 0x0000020008147890 */ /* 0x000fe2000fffe03f */
[----:B------:R-:W-:Y:S02]  /*2020*/  UMOV UR13, 0x80000020 ;  /* 0x80000020000d7882 */ /* 0x000fe40000000000 */
[----:B------:R-:W-:Y:S01]  /*2030*/  UMOV UR12, UR8 ;  /* 0x00000008000c7c82 */ /* 0x000fe20008000000 */
[----:B------:R-:W-:Y:S01]  /*2040*/  UMOV UR15, 0x80000020 ;  /* 0x80000020000f7882 */ /* 0x000fe20000000000 */
[----:B------:R-:W-:Y:S01]  /*2050*/  UMOV UR14, UR7 ;  /* 0x00000007000e7c82 */ /* 0x000fe20008000000 */
[----:B------:R-:W-:Y:S01]  /*2060*/  UIADD3 UR6, UR6, 0x2, URZ ;  /* 0x0000000206067890 */ /* 0x000fe2000fffe03f */
[----:B------:R-:W-:Y:S01]  /*2070*/  QGMMA.64x64x32.F32.E5M2.E5M2 R56, gdesc[UR12], R56, UP0 ;  /* 0x00e000000c3879f3 */ /* 0x000fe2000bf03838 */
[----:B------:R-:W-:Y:S01]  /*2080*/  UMOV UR12, UR20 ;  /* 0x00000014000c7c82 */ /* 0x000fe20008000000 */
[----:B------:R-:W-:-:S02]  /*2090*/  UMOV UR13, 0x80000020 ;  /* 0x80000020000d7882 */ /* 0x000fc40000000000 */
[----:B------:R-:W-:Y:S01]  /*20a0*/  QGMMA.64x64x32.F32.E5M2.E5M2 R24, gdesc[UR12], R24, UP0 ;  /* 0x00e000000c1879f3 */ /* 0x000fe2000bf03818 */
[----:B------:R-:W-:Y:S02]  /*20b0*/  UIADD3 UR12, UR8, 0x2, URZ ;  /* 0x00000002080c7890 */ /* 0x000fe4000fffe03f */
[----:B------:R-:W-:Y:S02]  /*20c0*/  UIADD3 UR14, UR7, 0x2, URZ ;  /* 0x00000002070e7890 */ /* 0x000fe4000fffe03f */
[----:B------:R-:W-:Y:S01]  /*20d0*/  UIADD3 UR8, UR8, 0x202, URZ ;  /* 0x0000020208087890 */ /* 0x000fe2000fffe03f */
[----:B------:R-:W-:Y:S01]  /*20e0*/  UMOV UR13, 0x80000020 ;  /* 0x80000020000d7882 */ /* 0x000fe20000000000 */
[----:B------:R-:W-:Y:S01]  /*20f0*/  UMOV UR15, 0x80000020 ;  /* 0x80000020000f7882 */ /* 0x000fe20000000000 */
[----:B------:R-:W-:-:S04]  /*2100*/  UISETP.NE.AND UP0, UPT, UR6, UR21, UPT ;  /* 0x000000150600728c */ /* 0x000fc8000bf05270 */
[----:B------:R-:W-:-:S06]  /*2110*/  USEL UR7, URZ, 0x1, UP0 ;  /* 0x000000013f077887 */ /* 0x000fcc0008000000 */
[----:B------:R-:W-:Y:S01]  /*2120*/  ISETP.NE.AND P0, PT, RZ, UR7, PT ;  /* 0x00000007ff007c0c */ /* 0x000fe2000bf05270 */
[----:B------:R-:W-:Y:S01]  /*2130*/  QGMMA.64x64x32.F32.E5M2.E5M2 R56, gdesc[UR12], R56 ;  /* 0x00e000000c3879f3 */ /* 0x000fe20008703838 */
[----:B------:R-:W-:Y:S01]  /*2140*/  UMOV UR12, UR8 ;  /* 0x00000008000c7c82 */ /* 0x000fe20008000000 */
[----:B------:R-:W-:Y:S02]  /*2150*/  UMOV UR13, 0x80000020 ;  /* 0x80000020000d7882 */ /* 0x000fe40000000000 */
[----:B------:R-:W-:Y:S03]  /*2160*/  QGMMA.64x64x32.F32.E5M2.E5M2 R24, gdesc[UR12], R24, gsb0 ;  /* 0x00e000000c1879f3 */ /* 0x000fe60008003818 */
[----:B------:R-:W-:-:S05]  /*2170*/  WARPGROUP.DEPBAR.LE gsb0, 0x1 ;  /* 0x00008000000079c5 */ /* 0x000fca0000010100 */
[----:B------:R-:W-:Y:S05]  /*2180*/  @!P0 BRA `(.L_x_24) ;  /* 0x0000000400088947 */ /* 0x000fea0003800000 */
[----:B------:R-:W-:Y:S02]  /*2190*/  WARPGROUP.DEPBAR.LE gsb0, 0x0 ;  /* 0x00008000000079c5 */ /* 0x000fe40000010000 */
[----:B------:R-:W-:-:S01]  /*21a0*/  FADD R145, R56, R145 ;  /* 0x0000009138917221 */ /* 0x000fc20000000000 */
[----:B------:R-:W-:Y:S01]  /*21b0*/  FADD R140, R57, R140 ;  /* 0x0000008c398c7221 */ /* 0x000fe20000000000 */
        /* <DEDUP_REMOVED lines=62> */
[----:B------:R-:W-:-:S06]  /*25a0*/  UMOV UR6, URZ ;  /* 0x0000003f00067c82 */ /* 0x000fcc0008000000 */
.L_x_24:
[----:B------:R-:W-:Y:S05]  /*25b0*/  @!P1 BRA `(.L_x_25) ;  /* 0x0000000000049947 */ /* 0x000fea0003800000 */
[----:B------:R-:W-:Y:S01]  /*25c0*/  BPT.TRAP 0x1 ;  /* 0x000000040000795c */ /* 0x000fe20000300000 */
.L_x_25:
[----:B------:R-:W-:Y:S01]  /*25d0*/  ULEA UR8, UR19, UR10, 0x3 ;  /* 0x0000000a13087291 */ /* 0x000fe2000f8e183f */
[----:B------:R-:W-:-:S03]  /*25e0*/  ISETP.GT.U32.AND P0, PT, R4, 0x1, PT ;  /* 0x000000010400780c */ /* 0x000fc60003f04070 */
[----:B------:R-:W-:-:S04]  /*25f0*/  UIADD3 UR8, UR8, 0x20, URZ ;  /* 0x0000002008087890 */ /* 0x000fc8000fffe03f */
[----:B------:R-:W-:-:S09]  /*2600*/  UPRMT UR8, URZ, 0x654, UR8 ;  /* 0x000006543f087896 */ /* 0x000fd20008000008 */
[----:B------:R-:W-:Y:S01]  /*2610*/  SYNCS.ARRIVE.TRANS64.RED.A1T0 RZ, [UR8], RZ ;  /* 0x000000ffffff79a7 */ /* 0x000fe20008100408 */
[----:B------:R-:W-:Y:S05]  /*2620*/  @P0 BRA `(.L_x_26) ;  /* 0x0000000000040947 */ /* 0x000fea0003800000 */
[----:B------:R-:W-:Y:S01]  /*2630*/  BPT.TRAP 0x1 ;  /* 0x000000040000795c */ /* 0x000fe20000300000 */
.L_x_26:
[----:B------:R-:W-:Y:S01]  /*2640*/  UIADD3 UR18, UR18, 0x1, URZ ;  /* 0x0000000112127890 */ /* 0x000fe2000fffe03f */
[C---:B------:R-:W-:Y:S01]  /*2650*/  ISETP.GT.AND P0, PT, R10.reuse, 0x1, PT ;  /* 0x000000010a00780c */ /* 0x040fe20003f04270 */
[----:B------:R-:W-:Y:S01]  /*2660*/  UIADD3 UR19, UR19, 0x1, URZ ;  /* 0x0000000113137890 */ /* 0x000fe2000fffe03f */
[----:B------:R-:W-:Y:S01]  /*2670*/  VIADD R10, R10, 0xffffffff ;  /* 0xffffffff0a0a7836 */ /* 0x000fe20000000000 */
[----:B------:R-:W-:Y:S02]  /*2680*/  UISETP.NE.AND UP0, UPT, UR18, 0x4, UPT ;  /* 0x000000041200788c */ /* 0x000fe4000bf05270 */
[----:B------:R-:W-:Y:S02]  /*2690*/  UISETP.NE.AND UP1, UPT, UR19, 0x4, UPT ;  /* 0x000000041300788c */ /* 0x000fe4000bf25270 */
[----:B------:R-:W-:Y:S02]  /*26a0*/  USEL UR8, URZ, 0x1, UP0 ;  /* 0x000000013f087887 */ /* 0x000fe40008000000 */
[----:B------:R-:W-:-:S02]  /*26b0*/  USEL UR18, UR18, URZ, UP0 ;  /* 0x0000003f12127287 */ /* 0x000fc40008000000 */
[----:B------:R-:W-:Y:S02]  /*26c0*/  USEL UR19, UR19, URZ, UP1 ;  /* 0x0000003f13137287 */ /* 0x000fe40008800000 */
[----:B------:R-:W-:Y:S01]  /*26d0*/  LOP3.LUT R13, R13, UR8, RZ, 0x3c, !PT ;  /* 0x000000080d0d7c12 */ /* 0x000fe2000f8e3cff */
[----:B------:R-:W-:Y:S01]  /*26e0*/  UMOV UR8, 0x1 ;  /* 0x0000000100087882 */ /* 0x000fe20000000000 */
[----:B------:R-:W-:Y:S08]  /*26f0*/  @P0 BRA `(.L_x_27) ;  /* 0xfffffff400e00947 */ /* 0x000ff0000383ffff */
.L_x_19:
[----:B------:R-:W-:Y:S01]  /*2700*/  UISETP.NE.AND UP0, UPT, UR6, URZ, UPT ;  /* 0x0000003f0600728c */ /* 0x000fe2000bf05270 */
[----:B01----:R-:W0:Y:S03]  /*2710*/  LDC R10, c[0x0][0x28c] ;  /* 0x0000a300ff0a7b82 */ /* 0x003e260000000800 */
[----:B------:R-:W-:-:S06]  /*2720*/  USEL UR6, URZ, 0x1, !UP0 ;  /* 0x000000013f067887 */ /* 0x000fcc000c000000 */
[----:B------:R-:W-:Y:S02]  /*2730*/  ISETP.NE.AND P0, PT, RZ, UR6, PT ;  /* 0x00000006ff007c0c */ /* 0x000fe4000bf05270 */
[----:B0-----:R-:W-:-:S11]  /*2740*/  ISETP.GE.AND P1, PT, R10, 0x1, PT ;  /* 0x000000010a00780c */ /* 0x001fd60003f26270 */
[----:B------:R-:W-:Y:S05]  /*2750*/  @!P0 BRA `(.L_x_28) ;  /* 0x0000000400048947 */ /* 0x000fea0003800000 */
[----:B------:R-:W-:Y:S02]  /*2760*/  WARPGROUP.DEPBAR.LE gsb0, 0x0 ;  /* 0x00008000000079c5 */ /* 0x000fe40000010000 */
[----:B------:R-:W-:Y:S01]  /*2770*/  FADD R145, R56, R145 ;  /* 0x0000009138917221 */ /* 0x000fe20000000000 */
        /* <DEDUP_REMOVED lines=62> */
[----:B------:R-:W-:-:S07]  /*2b60*/  FADD R18, R18, R55 ;  /* 0x0000003712127221 */ /* 0x000fce0000000000 */
.L_x_28:
[----:B------:R-:W-:Y:S02]  /*2b70*/  WARPGROUP.DEPBAR.LE gsb0, 0x0 ;  /* 0x00008000000079c5 */ /* 0x000fe40000010000 */
[----:B------:R-:W-:Y:S05]  /*2b80*/  @!P1 BRA `(.L_x_29) ;  /* 0x0000000000389947 */ /* 0x000fea0003800000 */
[----:B------:R-:W-:-:S13]  /*2b90*/  ISETP.NE.AND P0, PT, R142, 0x3, PT ;  /* 0x000000038e00780c */ /* 0x000fda0003f05270 */
[----:B------:R-:W-:Y:S05]  /*2ba0*/  @!P0 BRA `(.L_x_30) ;  /* 0x0000000000048947 */ /* 0x000fea0003800000 */
[----:B------:R-:W-:Y:S01]  /*2bb0*/  BPT.TRAP 0x1 ;  /* 0x000000040000795c */ /* 0x000fe20000300000 */
.L_x_30:
[----:B------:R-:W-:Y:S01]  /*2bc0*/  UISETP.LT.AND UP0, UPT, UR9, 0x1, UPT ;  /* 0x000000010900788c */ /* 0x000fe2000bf01270 */
[----:B------:R-:W-:-:S03]  /*2bd0*/  ISETP.GT.U32.AND P0, PT, R4, 0x1, PT ;  /* 0x000000010400780c */ /* 0x000fc60003f04070 */
[----:B------:R-:W-:-:S04]  /*2be0*/  USEL UR6, UR9, 0x1, UP0 ;  /* 0x0000000109067887 */ /* 0x000fc80008000000 */
[----:B------:R-:W-:-:S04]  /*2bf0*/  UIADD3 UR6, UR5, UR9, -UR6 ;  /* 0x0000000905067290 */ /* 0x000fc8000fffe806 */
[----:B------:R-:W-:-:S04]  /*2c00*/  USHF.L.U32 UR6, UR6, 0x3, URZ ;  /* 0x0000000306067899 */ /* 0x000fc8000800063f */
[----:B------:R-:W-:-:S04]  /*2c10*/  ULOP3.LUT UR6, UR6, 0x18, URZ, 0xc0, !UPT ;  /* 0x0000001806067892 */ /* 0x000fc8000f8ec03f */
[----:B------:R-:W-:-:S04]  /*2c20*/  UIADD3 UR6, UR10, 0x20, UR6 ;  /* 0x000000200a067890 */ /* 0x000fc8000fffe006 */
[----:B------:R-:W-:-:S09]  /*2c30*/  UPRMT UR6, URZ, 0x654, UR6 ;  /* 0x000006543f067896 */ /* 0x000fd20008000006 */
[----:B------:R-:W-:Y:S01]  /*2c40*/  SYNCS.ARRIVE.TRANS64.RED.A1T0 RZ, [UR6], RZ ;  /* 0x000000ffffff79a7 */ /* 0x000fe20008100406 */
[----:B------:R-:W-:Y:S05]  /*2c50*/  @P0 BRA `(.L_x_29) ;  /* 0x0000000000040947 */ /* 0x000fea0003800000 */
[----:B------:R-:W-:Y:S01]  /*2c60*/  BPT.TRAP 0x1 ;  /* 0x000000040000795c */ /* 0x000fe20000300000 */
.L_x_29:
[----:B------:R-:W0:Y:S01]  /*2c70*/  LDC R14, c[0x0][0x288] ;  /* 0x0000a200ff0e7b82 */ /* 0x000e220000000800 */
[----:B------:R-:W-:Y:S01]  /*2c80*/  IMAD.SHL.U32 R33, R6, 0x40, RZ ;  /* 0x0000004006217824 */ /* 0x000fe200078e00ff */
[--C-:B------:R-:W-:Y:S01]  /*2c90*/  SHF.R.U32.HI R10, RZ, 0x2, R0.reuse ;  /* 0x00000002ff0a7819 */ /* 0x100fe20000011600 */
[----:B------:R-:W-:Y:S01]  /*2ca0*/  IMAD.SHL.U32 R34, R7, 0x100, RZ ;  /* 0x0000010007227824 */ /* 0x000fe200078e00ff */
[C---:B------:R-:W-:Y:S01]  /*2cb0*/  LOP3.LUT R12, R0.reuse, 0x60, RZ, 0xc0, !PT ;  /* 0x00000060000c7812 */ /* 0x040fe200078ec0ff */
[----:B------:R-:W-:Y:S01]  /*2cc0*/  ULDC UR6, c[0x0][0x284] ;  /* 0x0000a10000067ab9 */ /* 0x000fe20000000800 */
[----:B------:R-:W-:Y:S01]  /*2cd0*/  SHF.R.U32.HI R13, RZ, 0x7, R0 ;  /* 0x00000007ff0d7819 */ /* 0x000fe20000011600 */
[----:B------:R-:W-:Y:S01]  /*2ce0*/  IMAD.SHL.U32 R26, R0, 0x2, RZ ;  /* 0x00000002001a7824 */ /* 0x000fe200078e00ff */
[----:B------:R-:W-:Y:S01]  /*2cf0*/  LOP3.LUT R11, R10, 0x7, RZ, 0xc0, !PT ;  /* 0x000000070a0b7812 */ /* 0x000fe200078ec0ff */
[----:B------:R-:W-:Y:S01]  /*2d00*/  IMAD.MOV.U32 R32, RZ, RZ, -0x1 ;  /* 0xffffffffff207424 */ /* 0x000fe200078e00ff */
[----:B------:R-:W-:-:S02]  /*2d10*/  SHF.R.U32.HI R12, RZ, 0x1, R12 ;  /* 0x00000001ff0c7819 */ /* 0x000fc4000001160c */
[----:B------:R-:W-:Y:S02]  /*2d20*/  LOP3.LUT R10, R13, 0x1, RZ, 0xc0, !PT ;  /* 0x000000010d0a7812 */ /* 0x000fe400078ec0ff */
[----:B------:R-:W-:Y:S02]  /*2d30*/  IADD3 R15, RZ, -R12, -R11 ;  /* 0x8000000cff0f7210 */ /* 0x000fe40007ffe80b */
[----:B------:R-:W-:Y:S01]  /*2d40*/  LOP3.LUT R13, R0, 0x3, RZ, 0xc0, !PT ;  /* 0x00000003000d7812 */ /* 0x000fe200078ec0ff */
[C---:B------:R-:W-:Y:S01]  /*2d50*/  IMAD.SHL.U32 R24, R10.reuse, 0x40, RZ ;  /* 0x000000400a187824 */ /* 0x040fe200078e00ff */
[----:B------:R-:W-:Y:S01]  /*2d60*/  LOP3.LUT R26, R33, 0x6, R26, 0xf8, !PT ;  /* 0x00000006211a7812 */ /* 0x000fe200078ef81a */
[----:B------:R-:W-:-:S03]  /*2d70*/  IMAD R15, R10, -0x40, R15 ;  /* 0xffffffc00a0f7824 */ /* 0x000fc600078e020f */
[----:B------:R-:W-:Y:S01]  /*2d80*/  LOP3.LUT R35, R24, 0x40, R11, 0xe2, !PT ;  /* 0x0000004018237812 */ /* 0x000fe200078ee20b */
[----:B------:R-:W-:Y:S01]  /*2d90*/  IMAD.WIDE R24, R7, 0x100, RZ ;  /* 0x0000010007187825 */ /* 0x000fe200078e02ff */
[----:B0-----:R-:W-:-:S03]  /*2da0*/  ISETP.GE.AND P0, PT, R33, R14, PT ;  /* 0x0000000e2100720c */ /* 0x001fc60003f06270 */
[----:B------:R-:W-:Y:S01]  /*2db0*/  IMAD R6, R13, -0x2, R14 ;  /* 0xfffffffe0d067824 */ /* 0x000fe200078e020e */
[C---:B------:R-:W-:Y:S02]  /*2dc0*/  ISETP.GE.OR P0, PT, R34.reuse, UR6, P0 ;  /* 0x0000000622007c0c */ /* 0x040fe40008706670 */
[----:B------:R-:W-:Y:S01]  /*2dd0*/  IADD3 R34, -R34, UR6, R15 ;  /* 0x0000000622227c10 */ /* 0x000fe2000fffe10f */
[----:B------:R-:W-:Y:S01]  /*2de0*/  IMAD.IADD R33, R6, 0x1, -R33 ;  /* 0x0000000106217824 */ /* 0x000fe200078e0a21 */
[----:B------:R-:W-:-:S09]  /*2df0*/  LOP3.LUT R35, R24, R35, R12, 0xfe, !PT ;  /* 0x0000002318237212 */ /* 0x000fd200078efe0c */
[----:B------:R-:W-:Y:S05]  /*2e00*/  @P0 BRA `(.L_x_31) ;  /* 0x0000004800200947 */ /* 0x000fea0003800000 */
[----:B------:R-:W0:Y:S01]  /*2e10*/  LDC.64 R30, c[0x0][0x5c8] ;  /* 0x00017200ff1e7b82 */ /* 0x000e220000000a00 */
[----:B------:R-:W-:Y:S01]  /*2e20*/  SHF.R.S32.HI R36, RZ, 0x1f, R5 ;  /* 0x0000001fff247819 */ /* 0x000fe20000011405 */
[----:B------:R-:W-:Y:S01]  /*2e30*/  ULDC.64 UR6, c[0x0][0x5d0] ;  /* 0x0001740000067ab9 */ /* 0x000fe20000000a00 */
[----:B------:R-:W-:Y:S01]  /*2e40*/  SHF.R.S32.HI R27, RZ, 0x1f, R26 ;  /* 0x0000001fff1b7819 */ /* 0x000fe2000001141a */
[----:B------:R-:W-:Y:S02]  /*2e50*/  BSSY B0, `(.L_x_31) ;  /* 0x0000483000007945 */ /* 0x000fe40003800000 */
[----:B------:R-:W-:-:S04]  /*2e60*/  IMAD R6, R36, UR6, RZ ;  /* 0x0000000624067c24 */ /* 0x000fc8000f8e02ff */
[C---:B------:R-:W-:Y:S02]  /*2e70*/  IMAD R11, R5.reuse, UR7, R6 ;  /* 0x00000007050b7c24 */ /* 0x040fe4000f8e0206 */
[----:B------:R-:W-:Y:S01]  /*2e80*/  IMAD.WIDE.U32 R6, R5, UR6, R26 ;  /* 0x0000000605067c25 */ /* 0x000fe2000f8e001a */
[----:B------:R-:W-:-:S03]  /*2e90*/  ULDC.64 UR6, c[0x0][0x5c0] ;  /* 0x0001700000067ab9 */ /* 0x000fc60000000a00 */
[----:B------:R-:W-:Y:S02]  /*2ea0*/  IMAD.IADD R7, R7, 0x1, R11 ;  /* 0x0000000107077824 */ /* 0x000fe400078e020b */
[----:B0-----:R-:W-:Y:S01]  /*2eb0*/  IMAD R10, R25, R30, RZ ;  /* 0x0000001e190a7224 */ /* 0x001fe200078e02ff */
[----:B------:R-:W-:-:S03]  /*2ec0*/  SHF.L.U64.HI R28, R30, 0x7, R31 ;  /* 0x000000071e1c7819 */ /* 0x000fc6000001021f */
[C---:B------:R-:W-:Y:S02]  /*2ed0*/  IMAD R13, R35.reuse, R31, R10 ;  /* 0x0000001f230d7224 */ /* 0x040fe400078e020a */
[----:B------:R-:W-:-:S04]  /*2ee0*/  IMAD.WIDE.U32 R10, R35, R30, R6 ;  /* 0x0000001e230a7225 */ /* 0x000fc800078e0006 */
[----:B------:R-:W-:Y:S01]  /*2ef0*/  IMAD.IADD R11, R11, 0x1, R13 ;  /* 0x000000010b0b7824 */ /* 0x000fe200078e020d */
[----:B------:R-:W-:Y:S01]  /*2f00*/  IADD3 R14, P2, R10, UR6, RZ ;  /* 0x000000060a0e7c10 */ /* 0x000fe2000ff5e0ff */
[C---:B------:R-:W-:Y:S01]  /*2f10*/  IMAD.SHL.U32 R7, R30.reuse, 0x80, RZ ;  /* 0x000000801e077824 */ /* 0x040fe200078e00ff */
[C---:B------:R-:W-:Y:S02]  /*2f20*/  LEA R6, P4, R30.reuse, R10, 0x3 ;  /* 0x0000000a1e067211 */ /* 0x040fe400078818ff */
[----:B------:R-:W-:Y:S02]  /*2f30*/  IADD3.X R15, R11, UR7, RZ, P2, !PT ;  /* 0x000000070b0f7c10 */ /* 0x000fe400097fe4ff */
[----:B---3-5:R-:W-:Y:S02]  /*2f40*/  FSETP.NEU.AND P2, PT, R9, RZ, PT ;  /* 0x000000ff0900720b */ /* 0x028fe40003f4d000 */
[----:B------:R-:W-:Y:S02]  /*2f50*/  LEA.HI.X R29, R30, R11, R31, 0x3, P4 ;  /* 0x0000000b1e1d7211 */ /* 0x000fe400020f1c1f */
[----:B------:R-:W-:-:S02]  /*2f60*/  IADD3 R12, P4, R6, UR6, RZ ;  /* 0x00000006060c7c10 */ /* 0x000fc4000ff9e0ff */
[--C-:B------:R-:W-:Y:S02]  /*2f70*/  IADD3 R10, P1, P0, R10, UR6, R7.reuse ;  /* 0x000000060a0a7c10 */ /* 0x100fe4000f83e007 */
[----:B------:R-:W-:Y:S02]  /*2f80*/  IADD3 R6, P5, P6, R6, UR6, R7 ;  /* 0x0000000606067c10 */ /* 0x000fe4000febe007 */
[--C-:B------:R-:W-:Y:S02]  /*2f90*/  IADD3.X R11, R11, UR7, R28.reuse, P1, P0 ;  /* 0x000000070b0b7c10 */ /* 0x100fe40008fe041c */
[C---:B------:R-:W-:Y:S02]  /*2fa0*/  IADD3.X R13, R29.reuse, UR7, RZ, P4, !PT ;  /* 0x000000071d0d7c10 */ /* 0x040fe4000a7fe4ff */
[----:B------:R-:W-:Y:S01]  /*2fb0*/  IADD3.X R7, R29, UR7, R28, P5, P6 ;  /* 0x000000071d077c10 */ /* 0x000fe2000afec41c */
[----:B------:R-:W-:Y:S06]  /*2fc0*/  @!P2 BRA `(.L_x_32) ;  /* 0x00000034009ca947 */ /* 0x000fec0003800000 */
[----:B------:R-:W-:Y:S01]  /*2fd0*/  ULDC.64 UR6, c[0x0][0x5b8] ;  /* 0x00016e0000067ab9 */ /* 0x000fe20000000a00 */
[----:B------:R-:W-:Y:S01]  /*2fe0*/  ISETP.GE.AND P0, PT, R34, 0x1, PT ;  /* 0x000000012200780c */ /* 0x000fe20003f06270 */
[----:B------:R-:W-:Y:S01]  /*2ff0*/  IMAD R28, R36, UR6, RZ ;  /* 0x00000006241c7c24 */ /* 0x000fe2000f8e02ff */
[----:B------:R-:W-:Y:S01]  /*3000*/  ULDC.64 UR10, c[0x0][0x5a8] ;  /* 0x00016a00000a7ab9 */ /* 0x000fe20000000a00 */
[----:B------:R-:W-:Y:S01]  /*3010*/  IMAD.WIDE.U32 R26, R5, UR6, R26 ;  /* 0x00000006051a7c25 */ /* 0x000fe2000f8e001a */
[----:B------:R-:W-:Y:S01]  /*3020*/  ISETP.LT.OR P4, PT, R33, 0x1, !P0 ;  /* 0x000000012100780c */ /* 0x000fe20004781670 */
[----:B------:R-:W-:Y:S02]  /*3030*/  BSSY B1, `(.L_x_33) ;  /* 0x000000c000017945 */ /* 0x000fe40003800000 */
[----:B------:R-:W-:Y:S01]  /*3040*/  IMAD R5, R5, UR7, R28 ;  /* 0x0000000705057c24 */ /* 0x000fe2000f8e021c */
[----:B------:R-:W-:Y:S02]  /*3050*/  ULDC.64 UR6, c[0x0][0x5b0] ;  /* 0x00016c0000067ab9 */ /* 0x000fe40000000a00 */
[----:B------:R-:W-:-:S02]  /*3060*/  IMAD R30, R25, UR6, RZ ;  /* 0x00000006191e7c24 */ /* 0x000fc4000f8e02ff */
[----:B------:R-:W-:Y:S02]  /*3070*/  IMAD.IADD R27, R27, 0x1, R5 ;  /* 0x000000011b1b7824 */ /* 0x000fe400078e0205 */
[C---:B------:R-:W-:Y:S02]  /*3080*/  IMAD R5, R35.reuse, UR7, R30 ;  /* 0x0000000723057c24 */ /* 0x040fe4000f8e021e */
[----:B------:R-:W-:-:S03]  /*3090*/  IMAD.WIDE.U32 R28, R35, UR6, R26 ;  /* 0x00000006231c7c25 */ /* 0x000fc6000f8e001a */
[----:B------:R-:W-:-:S04]  /*30a0*/  IADD3 R28, P1, R28, UR10, RZ ;  /* 0x0000000a1c1c7c10 */ /* 0x000fc8000ff3e0ff */
[--C-:B------:R-:W-:Y:S02]  /*30b0*/  IADD3.X R29, R29, UR11, R5.reuse, P1, !PT ;  /* 0x0000000b1d1d7c10 */ /* 0x100fe40008ffe405 */
[----:B------:R-:W-:Y:S01]  /*30c0*/  PRMT R5, RZ, 0x7610, R5 ;  /* 0x00007610ff057816 */ /* 0x000fe20000000005 */
[----:B------:R-:W-:Y:S06]  /*30d0*/  @P4 BRA `(.L_x_34) ;  /* 0x0000000000044947 */ /* 0x000fec0003800000 */
[----:B------:R0:W5:Y:S02]  /*30e0*/  LDG.E.U8 R5, desc[UR16][R28.64] ;  /* 0x000000101c057981 */ /* 0x000164000c1e1100 */
.L_x_34:
[----:B------:R-:W-:Y:S05]  /*30f0*/  BSYNC B1 ;  /* 0x0000000000017941 */ /* 0x000fea0003800000 */
.L_x_33:
[----:B-----5:R-:W-:Y:S01]  /*3100*/  LOP3.LUT R5, R5, 0xff, RZ, 0xc0, !PT ;  /* 0x000000ff05057812 */ /* 0x020fe200078ec0ff */
[----:B------:R-:W-:Y:S01]  /*3110*/  BSSY B1, `(.L_x_35) ;  /* 0x000000b000017945 */ /* 0x000fe20003800000 */
[----:B------:R-:W-:Y:S02]  /*3120*/  ISETP.LT.OR P2, PT, R33, 0x2, !P0 ;  /* 0x000000022100780c */ /* 0x000fe40004741670 */
[----:B------:R-:W-:-:S05]  /*3130*/  F2FP.F16.E5M2.UNPACK_B R5, R5 ;  /* 0x00000005ff05723e */ /* 0x000fca00020004ff */
[----:B------:R-:W-:Y:S01]  /*3140*/  HADD2.F32 R30, -RZ, R5.H0_H0 ;  /* 0x20000005ff1e7230 */ /* 0x000fe20000004100 */
[----:B------:R-:W-:-:S04]  /*3150*/  PRMT R5, RZ, 0x7610, R5 ;  /* 0x00007610ff057816 */ /* 0x000fc80000000005 */
[----:B------:R-:W-:-:S04]  /*3160*/  FMUL R30, R30, R9 ;  /* 0x000000091e1e7220 */ /* 0x000fc80000400000 */
[----:B--2---:R-:W-:-:S05]  /*3170*/  FFMA R30, R145, R8, R30 ;  /* 0x00000008911e7223 */ /* 0x004fca000000001e */
[----:B------:R-:W-:-:S05]  /*3180*/  F2FP.SATFINITE.E5M2.F32.PACK_AB_MERGE_C R31, RZ, R30, RZ ;  /* 0x0000001eff1f723e */ /* 0x000fca00048060ff */
[----:B------:R1:W-:Y:S01]  /*3190*/  @!P4 STG.E.U8 desc[UR16][R14.64], R31 ;  /* 0x0000001f0e00c986 */ /* 0x0003e2000c101110 */
[----:B------:R-:W-:Y:S05]  /*31a0*/  @P2 BRA `(.L_x_36) ;  /* 0x0000000000042947 */ /* 0x000fea0003800000 */
[----:B------:R2:W5:Y:S02]  /*31b0*/  LDG.E.U8 R5, desc[UR16][R28.64+0x1] ;  /* 0x000001101c057981 */ /* 0x000564000c1e1100 */
.L_x_36:
[----:B------:R-:W-:Y:S05]  /*31c0*/  BSYNC B1 ;  /* 0x0000000000017941 */ /* 0x000fea0003800000 */
.L_x_35:
[----:B-----5:R-:W-:Y:S01]  /*31d0*/  LOP3.LUT R5, R5, 0xff, RZ, 0xc0, !PT ;  /* 0x000000ff05057812 */ /* 0x020fe200078ec0ff */
[----:B------:R-:W-:Y:S01]  /*31e0*/  BSSY B1, `(.L_x_37) ;  /* 0x0000013000017945 */ /* 0x000fe20003800000 */
[----:B------:R-:W-:Y:S02]  /*31f0*/  IADD3 R37, P1, R35, 0x8, RZ ;  /* 0x0000000823257810 */ /* 0x000fe40007f3e0ff */
[----:B------:R-:W-:-:S03]  /*3200*/  F2FP.F16.E5M2.UNPACK_B R5, R5 ;  /* 0x00000005ff05723e */ /* 0x000fc600020004ff */
[----:B-1----:R-:W-:Y:S01]  /*3210*/  IMAD.X R31, RZ, RZ, R25, P1 ;  /* 0x000000ffff1f7224 */ /* 0x002fe200008e0619 */
[----:B------:R-:W-:Y:S01]  /*3220*/  ISETP.GE.AND P1, PT, R34, 0x9, PT ;  /* 0x000000092200780c */ /* 0x000fe20003f26270 */
[----:B------:R-:W-:Y:S02]  /*3230*/  HADD2.F32 R30, -RZ, R5.H0_H0 ;  /* 0x20000005ff1e7230 */ /* 0x000fe40000004100 */
[----:B------:R-:W-:Y:S01]  /*3240*/  IMAD R36, R31, UR6, RZ ;  /* 0x000000061f247c24 */ /* 0x000fe2000f8e02ff */
[----:B------:R-:W-:Y:S02]  /*3250*/  ISETP.LT.OR P5, PT, R33, 0x1, !P1 ;  /* 0x000000012100780c */ /* 0x000fe40004fa1670 */
[----:B------:R-:W-:Y:S01]  /*3260*/  FMUL R5, R30, R9 ;  /* 0x000000091e057220 */ /* 0x000fe20000400000 */
[----:B------:R-:W-:-:S04]  /*3270*/  IMAD.WIDE.U32 R30, R37, UR6, R26 ;  /* 0x00000006251e7c25 */ /* 0x000fc8000f8e001a */
[----:B------:R-:W-:Y:S01]  /*3280*/  FFMA R5, R140, R8, R5 ;  /* 0x000000088c057223 */ /* 0x000fe20000000005 */
[----:B------:R-:W-:Y:S01]  /*3290*/  IMAD R37, R37, UR7, R36 ;  /* 0x0000000725257c24 */ /* 0x000fe2000f8e0224 */
[----:B------:R-:W-:-:S03]  /*32a0*/  IADD3 R30, P4, R30, UR10, RZ ;  /* 0x0000000a1e1e7c10 */ /* 0x000fc6000ff9e0ff */
[----:B------:R-:W-:Y:S02]  /*32b0*/  F2FP.SATFINITE.E5M2.F32.PACK_AB_MERGE_C R39, RZ, R5, RZ ;  /* 0x00000005ff27723e */ /* 0x000fe400048060ff */
[----:B------:R-:W-:Y:S02]  /*32c0*/  IADD3.X R31, R31, UR11, R37, P4, !PT ;  /* 0x0000000b1f1f7c10 */ /* 0x000fe4000a7fe425 */
[----:B------:R-:W-:Y:S01]  /*32d0*/  PRMT R5, RZ, 0x7610, R5 ;  /* 0x00007610ff057816 */ /* 0x000fe20000000005 */
[----:B------:R1:W-:Y:S01]  /*32e0*/  @!P2 STG.E.U8 desc[UR16][R14.64+0x1], R39 ;  /* 0x000001270e00a986 */ /* 0x0003e2000c101110 */
[----:B------:R-:W-:Y:S05]  /*32f0*/  @P5 BRA `(.L_x_38) ;  /* 0x0000000000045947 */ /* 0x000fea0003800000 */
[----:B------:R3:W5:Y:S02]  /*3300*/  LDG.E.U8 R5, desc[UR16][R30.64] ;  /* 0x000000101e057981 */ /* 0x000764000c1e1100 */
.L_x_38:
[----:B------:R-:W-:Y:S05]  /*3310*/  BSYNC B1 ;  /* 0x0000000000017941 */ /* 0x000fea0003800000 */
.L_x_37:
[----:B-----5:R-:W-:Y:S01]  /*3320*/  LOP3.LUT R5, R5, 0xff, RZ, 0xc0, !PT ;  /* 0x000000ff05057812 */ /* 0x020fe200078ec0ff */
[----:B------:R-:W-:Y:S01]  /*3330*/  BSSY B1, `(.L_x_39) ;  /* 0x000000b000017945 */ /* 0x000fe20003800000 */
[----:B------:R-:W-:Y:S02]  /*3340*/  ISETP.LT.OR P2, PT, R33, 0x2, !P1 ;  /* 0x000000022100780c */ /* 0x000fe40004f41670 */
[----:B------:R-:W-:-:S05]  /*3350*/  F2FP.F16.E5M2.UNPACK_B R5, R5 ;  /* 0x00000005ff05723e */ /* 0x000fca00020004ff */
[----:B------:R-:W-:Y:S01]  /*3360*/  HADD2.F32 R36, -RZ, R5.H0_H0 ;  /* 0x20000005ff247230 */ /* 0x000fe20000004100 */
[----:B------:R-:W-:-:S04]  /*3370*/  PRMT R5, RZ, 0x7610, R5 ;  /* 0x00007610ff057816 */ /* 0x000fc80000000005 */
[----:B------:R-:W-:-:S04]  /*3380*/  FMUL R36, R36, R9 ;  /* 0x0000000924247220 */ /* 0x000fc80000400000 */
[----:B------:R-:W-:-:S05]  /*3390*/  FFMA R36, R143, R8, R36 ;  /* 0x000000088f247223 */ /* 0x000fca0000000024 */
[----:B------:R-:W-:-:S05]  /*33a0*/  F2FP.SATFINITE.E5M2.F32.PACK_AB_MERGE_C R37, RZ, R36, RZ ;  /* 0x00000024ff25723e */ /* 0x000fca00048060ff */
[----:B------:R4:W-:Y:S01]  /*33b0*/  @!P5 STG.E.U8 desc[UR16][R12.64], R37 ;  /* 0x000000250c00d986 */ /* 0x0009e2000c101110 */
[----:B------:R-:W-:Y:S05]  /*33c0*/  @P2 BRA `(.L_x_40) ;  /* 0x0000000000042947 */ /* 0x000fea0003800000 */
[----:B------:R0:W5:Y:S02]  /*33d0*/  LDG.E.U8 R5, desc[UR16][R30.64+0x1] ;  /* 0x000001101e057981 */ /* 0x000164000c1e1100 */
.L_x_40:
[----:B------:R-:W-:Y:S05]  /*33e0*/  BSYNC B1 ;  /* 0x0000000000017941 */ /* 0x000fea0003800000 */
.L_x_39:
[----:B-----5:R-:W-:Y:S01]  /*33f0*/  LOP3.LUT R5, R5, 0xff, RZ, 0xc0, !PT ;  /* 0x000000ff05057812 */ /* 0x020fe200078ec0ff */
[----:B------:R-:W-:Y:S01]  /*3400*/  BSSY B1, `(.L_x_41) ;  /* 0x000000b000017945 */ /* 0x000fe20003800000 */
[----:B------:R-:W-:Y:S02]  /*3410*/  ISETP.LT.OR P4, PT, R33, 0x9, !P0 ;  /* 0x000000092100780c */ /* 0x000fe40004781670 */
[----:B------:R-:W-:-:S05]  /*3420*/  F2FP.F16.E5M2.UNPACK_B R5, R5 ;  /* 0x00000005ff05723e */ /* 0x000fca00020004ff */
[----:B------:R-:W-:-:S05]  /*3430*/  HADD2.F32 R36, -RZ, R5.H0_H0 ;  /* 0x20000005ff247230 */ /* 0x000fca0000004100 */
[----:B------:R-:W-:-:S04]  /*3440*/  FMUL R5, R36, R9 ;  /* 0x0000000924057220 */ /* 0x000fc80000400000 */
[----:B------:R-:W-:-:S05]  /*3450*/  FFMA R5, R138, R8, R5 ;  /* 0x000000088a057223 */ /* 0x000fca0000000005 */
[----:B----4-:R-:W-:Y:S02]  /*3460*/  F2FP.SATFINITE.E5M2.F32.PACK_AB_MERGE_C R37, RZ, R5, RZ ;  /* 0x00000005ff25723e */ /* 0x010fe400048060ff */
[----:B------:R-:W-:-:S03]  /*3470*/  PRMT R5, RZ, 0x7610, R5 ;  /* 0x00007610ff057816 */ /* 0x000fc60000000005 */
[----:B------:R4:W-:Y:S01]  /*3480*/  @!P2 STG.E.U8 desc[UR16][R12.64+0x1], R37 ;  /* 0x000001250c00a986 */ /* 0x0009e2000c101110 */
[----:B------:R-:W-:Y:S05]  /*3490*/  @P4 BRA `(.L_x_42) ;  /* 0x0000000000044947 */ /* 0x000fea0003800000 */
[----:B------:R0:W5:Y:S02]  /*34a0*/  LDG.E.U8 R5, desc[UR16][R28.64+0x8] ;  /* 0x000008101c057981 */ /* 0x000164000c1e1100 */
.L_x_42:
[----:B------:R-:W-:Y:S05]  /*34b0*/  BSYNC B1 ;  /* 0x0000000000017941 */ /* 0x000fea0003800000 */
.L_x_41:
        /* <DEDUP_REMOVED lines=8> */
[----:B----4-:R-:W-:-:S05]  /*3540*/  F2FP.SATFINITE.E5M2.F32.PACK_AB_MERGE_C R37, RZ, R36, RZ ;  /* 0x00000024ff25723e */ /* 0x010fca00048060ff */
[----:B------:R4:W-:Y:S01]  /*3550*/  @!P4 STG.E.U8 desc[UR16][R14.64+0x8], R37 ;  /* 0x000008250e00c986 */ /* 0x0009e2000c101110 */
[----:B------:R-:W-:Y:S05]  /*3560*/  @P2 BRA `(.L_x_44) ;  /* 0x0000000000042947 */ /* 0x000fea0003800000 */
[----:B------:R0:W5:Y:S02]  /*3570*/  LDG.E.U8 R5, desc[UR16][R28.64+0x9] ;  /* 0x000009101c057981 */ /* 0x000164000c1e1100 */
.L_x_44:
[----:B------:R-:W-:Y:S05]  /*3580*/  BSYNC B1 ;  /* 0x0000000000017941 */ /* 0x000fea0003800000 */
.L_x_43:
        /* <DEDUP_REMOVED lines=12> */
.L_x_46:
[----:B------:R-:W-:Y:S05]  /*3650*/  BSYNC B1 ;  /* 0x0000000000017941 */ /* 0x000fea0003800000 */
.L_x_45:
        /* <DEDUP_REMOVED lines=12> */
.L_x_48:
[----:B------:R-:W-:Y:S05]  /*3720*/  BSYNC B1 ;  /* 0x0000000000017941 */ /* 0x000fea0003800000 */
.L_x_47:
        /* <DEDUP_REMOVED lines=12> */
.L_x_50:
[----:B------:R-:W-:Y:S05]  /*37f0*/  BSYNC B1 ;  /* 0x0000000000017941 */ /* 0x000fea0003800000 */
.L_x_49:
        /* <DEDUP_REMOVED lines=12> */
.L_x_52:
[----:B------:R-:W-:Y:S05]  /*38c0*/  BSYNC B1 ;  /* 0x0000000000017941 */ /* 0x000fea0003800000 */
.L_x_51:
        /* <DEDUP_REMOVED lines=12> */
.L_x_54:
[----:B------:R-:W-:Y:S05]  /*3990*/  BSYNC B1 ;  /* 0x0000000000017941 */ /* 0x000fea0003800000 */
.L_x_53:
        /* <DEDUP_REMOVED lines=12> */
.L_x_56:
[----:B------:R-:W-:Y:S05]  /*3a60*/  BSYNC B1 ;  /* 0x0000000000017941 */ /* 0x000fea0003800000 */
.L_x_55:
        /* <DEDUP_REMOVED lines=12> */
.L_x_58:
[----:B------:R-:W-:Y:S05]  /*3b30*/  BSYNC B1 ;  /* 0x0000000000017941 */ /* 0x000fea0003800000 */
.L_x_57:
        /* <DEDUP_REMOVED lines=12> */
.L_x_60:
[----:B------:R-:W-:Y:S05]  /*3c00*/  BSYNC B1 ;  /* 0x0000000000017941 */ /* 0x000fea0003800000 */
.L_x_59:
        /* <DEDUP_REMOVED lines=12> */
.L_x_62:
[----:B------:R-:W-:Y:S05]  /*3cd0*/  BSYNC B1 ;  /* 0x0000000000017941 */ /* 0x000fea0003800000 */
.L_x_61:
        /* <DEDUP_REMOVED lines=12> */
.L_x_64:
[----:B------:R-:W-:Y:S05]  /*3da0*/  BSYNC B1 ;  /* 0x0000000000017941 */ /* 0x000fea0003800000 */
.L_x_63:
        /* <DEDUP_REMOVED lines=12> */
.L_x_66:
[----:B------:R-:W-:Y:S05]  /*3e70*/  BSYNC B1 ;  /* 0x0000000000017941 */ /* 0x000fea0003800000 */
.L_x_65:
        /* <DEDUP_REMOVED lines=12> */
.L_x_68:
[----:B------:R-:W-:Y:S05]  /*3f40*/  BSYNC B1 ;  /* 0x0000000000017941 */ /* 0x000fea0003800000 */
.L_x_67:
        /* <DEDUP_REMOVED lines=12> */
.L_x_70:
[----:B------:R-:W-:Y:S05]  /*4010*/  BSYNC B1 ;  /* 0x0000000000017941 */ /* 0x000fea0003800000 */
.L_x_69:
        /* <DEDUP_REMOVED lines=12> */
.L_x_72:
[----:B------:R-:W-:Y:S05]  /*40e0*/  BSYNC B1 ;  /* 0x0000000000017941 */ /* 0x000fea0003800000 */
.L_x_71:
        /* <DEDUP_REMOVED lines=12> */
.L_x_74:
[----:B------:R-:W-:Y:S05]  /*41b0*/  BSYNC B1 ;  /* 0x0000000000017941 */ /* 0x000fea0003800000 */
.L_x_73:
        /* <DEDUP_REMOVED lines=12> */
.L_x_76:
[----:B------:R-:W-:Y:S05]  /*4280*/  BSYNC B1 ;  /* 0x0000000000017941 */ /* 0x000fea0003800000 */
.L_x_75:
        /* <DEDUP_REMOVED lines=12> */
.L_x_78:
[----:B------:R-:W-:Y:S05]  /*4350*/  BSYNC B1 ;  /* 0x0000000000017941 */ /* 0x000fea0003800000 */
.L_x_77:
        /* <DEDUP_REMOVED lines=12> */
.L_x_80:
[----:B------:R-:W-:Y:S05]  /*4420*/  BSYNC B1 ;  /* 0x0000000000017941 */ /* 0x000fea0003800000 */
.L_x_79:
        /* <DEDUP_REMOVED lines=12> */
.L_x_82:
[----:B------:R-:W-:Y:S05]  /*44f0*/  BSYNC B1 ;  /* 0x0000000000017941 */ /* 0x000fea0003800000 */
.L_x_81:
        /* <DEDUP_REMOVED lines=12> */
.L_x_84:
[----:B------:R-:W-:Y:S05]  /*45c0*/  BSYNC B1 ;  /* 0x0000000000017941 */ /* 0x000fea0003800000 */
.L_x_83:
        /* <DEDUP_REMOVED lines=12> */
.L_x_86:
[----:B------:R-:W-:Y:S05]  /*4690*/  BSYNC B1 ;  /* 0x0000000000017941 */ /* 0x000fea0003800000 */
.L_x_85:
        /* <DEDUP_REMOVED lines=12> */
.L_x_88:
[----:B------:R-:W-:Y:S05]  /*4760*/  BSYNC B1 ;  /* 0x0000000000017941 */ /* 0x000fea0003800000 */
.L_x_87:
        /* <DEDUP_REMOVED lines=12> */
.L_x_90:
[----:B------:R-:W-:Y:S05]  /*4830*/  BSYNC B1 ;  /* 0x0000000000017941 */ /* 0x000fea0003800000 */
.L_x_89:
        /* <DEDUP_REMOVED lines=12> */
.L_x_92:
[----:B------:R-:W-:Y:S05]  /*4900*/  BSYNC B1 ;  /* 0x0000000000017941 */ /* 0x000fea0003800000 */
.L_x_91:
[----:B-----5:R-:W-:Y:S01]  /*4910*/  LOP3.LUT R5, R5, 0xff, RZ, 0xc0, !PT ;  /* 0x000000ff05057812 */ /* 0x020fe200078ec0ff */
[----:B------:R-:W-:Y:S01]  /*4920*/  BSSY B1, `(.L_x_93) ;  /* 0x000000b000017945 */ /* 0x000fe20003800000 */
[----:B------:R-:W-:Y:S02]  /*4930*/  ISETP.LT.OR P2, PT, R33, 0x39, !P1 ;  /* 0x000000392100780c */ /* 0x000fe40004f41670 */
[----:B------:R-:W-:-:S05]  /*4940*/  F2FP.F16.E5M2.UNPACK_B R5, R5 ;  /* 0x00000005ff05723e */ /* 0x000fca00020004ff */
[----:B0-2---:R-:W-:-:S05]  /*4950*/  HADD2.F32 R28, -RZ, R5.H0_H0 ;  /* 0x20000005ff1c7230 */ /* 0x005fca0000004100 */
[----:B------:R-:W-:-:S04]  /*4960*/  FMUL R5, R28, R9 ;  /* 0x000000091c057220 */ /* 0x000fc80000400000 */
[----:B------:R-:W-:-:S05]  /*4970*/  FFMA R5, R112, R8, R5 ;  /* 0x0000000870057223 */ /* 0x000fca0000000005 */
[----:B------:R-:W-:Y:S02]  /*4980*/  F2FP.SATFINITE.E5M2.F32.PACK_AB_MERGE_C R29, RZ, R5, RZ ;  /* 0x00000005ff1d723e */ /* 0x000fe400048060ff */
[----:B------:R-:W-:-:S03]  /*4990*/  PRMT R5, RZ, 0x7610, R5 ;  /* 0x00007610ff057816 */ /* 0x000fc60000000005 */
[----:B------:R0:W-:Y:S01]  /*49a0*/  @!P0 STG.E.U8 desc[UR16][R14.64+0x39], R29 ;  /* 0x0000391d0e008986 */ /* 0x0001e2000c101110 */
[----:B------:R-:W-:Y:S05]  /*49b0*/  @P2 BRA `(.L_x_94) ;  /* 0x0000000000042947 */ /* 0x000fea0003800000 */
[----:B------:R2:W5:Y:S02]  /*49c0*/  LDG.E.U8 R5, desc[UR16][R30.64+0x38] ;  /* 0x000038101e057981 */ /* 0x000564000c1e1100 */
.L_x_94:
[----:B------:R-:W-:Y:S05]  /*49d0*/  BSYNC B1 ;  /* 0x0000000000017941 */ /* 0x000fea0003800000 */
.L_x_93:
[----:B-----5:R-:W-:Y:S01]  /*49e0*/  LOP3.LUT R5, R5, 0xff, RZ, 0xc0, !PT ;  /* 0x000000ff05057812 */ /* 0x020fe200078ec0ff */
[----:B------:R-:W-:Y:S01]  /*49f0*/  BSSY B1, `(.L_x_95) ;  /* 0x000000b000017945 */ /* 0x000fe20003800000 */
[----:B------:R-:W-:Y:S02]  /*4a00*/  ISETP.LT.OR P1, PT, R33, 0x3a, !P1 ;  /* 0x0000003a2100780c */ /* 0x000fe40004f21670 */
[----:B------:R-:W-:-:S05]  /*4a10*/  F2FP.F16.E5M2.UNPACK_B R5, R5 ;  /* 0x00000005ff05723e */ /* 0x000fca00020004ff */
[----:B01--4-:R-:W-:Y:S01]  /*4a20*/  HADD2.F32 R14, -RZ, R5.H0_H0 ;  /* 0x20000005ff0e7230 */ /* 0x013fe20000004100 */
[----:B------:R-:W-:-:S04]  /*4a30*/  PRMT R5, RZ, 0x7610, R5 ;  /* 0x00007610ff057816 */ /* 0x000fc80000000005 */
[----:B------:R-:W-:-:S04]  /*4a40*/  FMUL R14, R14, R9 ;  /* 0x000000090e0e7220 */ /* 0x000fc80000400000 */
[----:B------:R-:W-:-:S05]  /*4a50*/  FFMA R14, R115, R8, R14 ;  /* 0x00000008730e7223 */ /* 0x000fca000000000e */
[----:B------:R-:W-:-:S05]  /*4a60*/  F2FP.SATFINITE.E5M2.F32.PACK_AB_MERGE_C R15, RZ, R14, RZ ;  /* 0x0000000eff0f723e */ /* 0x000fca00048060ff */
[----:B------:R0:W-:Y:S01]  /*4a70*/  @!P2 STG.E.U8 desc[UR16][R12.64+0x38], R15 ;  /* 0x0000380f0c00a986 */ /* 0x0001e2000c101110 */
[----:B------:R-:W-:Y:S05]  /*4a80*/  @P1 BRA `(.L_x_96) ;  /* 0x0000000000041947 */ /* 0x000fea0003800000 */
[----:B------:R1:W5:Y:S02]  /*4a90*/  LDG.E.U8 R5, desc[UR16][R30.64+0x39] ;  /* 0x000039101e057981 */ /* 0x000364000c1e1100 */
.L_x_96:
[----:B------:R-:W-:Y:S05]  /*4aa0*/  BSYNC B1 ;  /* 0x0000000000017941 */ /* 0x000fea0003800000 */
.L_x_95:
[----:B-----5:R-:W-:Y:S01]  /*4ab0*/  LOP3.LUT R5, R5, 0xff, RZ, 0xc0, !PT ;  /* 0x000000ff05057812 */ /* 0x020fe200078ec0ff */
[----:B------:R-:W-:Y:S01]  /*4ac0*/  BSSY B1, `(.L_x_97) ;  /* 0x0000013000017945 */ /* 0x000fe20003800000 */
[----:B------:R-:W-:Y:S02]  /*4ad0*/  IADD3 R29, P0, R35, 0x80, RZ ;  /* 0x00000080231d7810 */ /* 0x000fe40007f1e0ff */
[----:B------:R-:W-:-:S03]  /*4ae0*/  F2FP.F16.E5M2.UNPACK_B R5, R5 ;  /* 0x00000005ff05723e */ /* 0x000fc600020004ff */
[----:B0-----:R-:W-:Y:S01]  /*4af0*/  IMAD.X R15, RZ, RZ, R25, P0 ;  /* 0x000000ffff0f7224 */ /* 0x001fe200000e0619 */
        /* <DEDUP_REMOVED lines=9> */
[----:B-123--:R-:W-:Y:S02]  /*4b90*/  F2FP.SATFINITE.E5M2.F32.PACK_AB_MERGE_C R31, RZ, R5, RZ ;  /* 0x00000005ff1f723e */ /* 0x00efe400048060ff */
[----:B------:R-:W-:Y:S02]  /*4ba0*/  IADD3.X R15, R15, UR11, R29, P2, !PT ;  /* 0x0000000b0f0f7c10 */ /* 0x000fe400097fe41d */
[----:B------:R-:W-:Y:S01]  /*4bb0*/  PRMT R5, RZ, 0x7610, R5 ;  /* 0x00007610ff057816 */ /* 0x000fe20000000005 */
[----:B------:R0:W-:Y:S01]  /*4bc0*/  @!P1 STG.E.U8 desc[UR16][R12.64+0x39], R31 ;  /* 0x0000391f0c009986 */ /* 0x0001e2000c101110 */
[----:B------:R-:W-:Y:S05]  /*4bd0*/  @P4 BRA `(.L_x_98) ;  /* 0x0000000000044947 */ /* 0x000fea0003800000 */
[----:B------:R1:W5:Y:S02]  /*4be0*/  LDG.E.U8 R5, desc[UR16][R14.64] ;  /* 0x000000100e057981 */ /* 0x000364000c1e1100 */
.L_x_98:
[----:B------:R-:W-:Y:S05]  /*4bf0*/  BSYNC B1 ;  /* 0x0000000000017941 */ /* 0x000fea0003800000 */
.L_x_97:
[----:B-----5:R-:W-:Y:S01]  /*4c00*/  LOP3.LUT R5, R5, 0xff, RZ, 0xc0, !PT ;  /* 0x000000ff05057812 */ /* 0x020fe200078ec0ff */
[----:B------:R-:W-:Y:S01]  /*4c10*/  BSSY B1, `(.L_x_99) ;  /* 0x000000b000017945 */ /* 0x000fe20003800000 */
[----:B------:R-:W-:Y:S02]  /*4c20*/  ISETP.LT.OR P2, PT, R33, 0x2, !P0 ;  /* 0x000000022100780c */ /* 0x000fe40004741670 */
[----:B------:R-:W-:-:S05]  /*4c30*/  F2FP.F16.E5M2.UNPACK_B R5, R5 ;  /* 0x00000005ff05723e */ /* 0x000fca00020004ff */
[----:B0-----:R-:W-:Y:S01]  /*4c40*/  HADD2.F32 R12, -RZ, R5.H0_H0 ;  /* 0x20000005ff0c7230 */ /* 0x001fe20000004100 */
[----:B------:R-:W-:-:S04]  /*4c50*/  PRMT R5, RZ, 0x7610, R5 ;  /* 0x00007610ff057816 */ /* 0x000fc80000000005 */
[----:B------:R-:W-:-:S04]  /*4c60*/  FMUL R12, R12, R9 ;  /* 0x000000090c0c7220 */ /* 0x000fc80000400000 */
[----:B------:R-:W-:-:S05]  /*4c70*/  FFMA R12, R113, R8, R12 ;  /* 0x00000008710c7223 */ /* 0x000fca000000000c */
[----:B------:R-:W-:-:S05]  /*4c80*/  F2FP.SATFINITE.E5M2.F32.PACK_AB_MERGE_C R13, RZ, R12, RZ ;  /* 0x0000000cff0d723e */ /* 0x000fca00048060ff */
[----:B------:R0:W-:Y:S01]  /*4c90*/  @!P4 STG.E.U8 desc[UR16][R10.64], R13 ;  /* 0x0000000d0a00c986 */ /* 0x0001e2000c101110 */
[----:B------:R-:W-:Y:S05]  /*4ca0*/  @P2 BRA `(.L_x_100) ;  /* 0x0000000000042947 */ /* 0x000fea0003800000 */
[----:B------:R2:W5:Y:S02]  /*4cb0*/  LDG.E.U8 R5, desc[UR16][R14.64+0x1] ;  /* 0x000001100e057981 */ /* 0x000564000c1e1100 */
.L_x_100:
[----:B------:R-:W-:Y:S05]  /*4cc0*/  BSYNC B1 ;  /* 0x0000000000017941 */ /* 0x000fea0003800000 */
.L_x_99:
[----:B-----5:R-:W-:Y:S01]  /*4cd0*/  LOP3.LUT R5, R5, 0xff, RZ, 0xc0, !PT ;  /* 0x000000ff05057812 */ /* 0x020fe200078ec0ff */
[----:B------:R-:W-:Y:S01]  /*4ce0*/  BSSY B1, `(.L_x_101) ;  /* 0x0000013000017945 */ /* 0x000fe20003800000 */
[----:B------:R-:W-:Y:S02]  /*4cf0*/  IADD3 R35, P1, R35, 0x88, RZ ;  /* 0x0000008823237810 */ /* 0x000fe40007f3e0ff */
[----:B------:R-:W-:-:S03]  /*4d00*/  F2FP.F16.E5M2.UNPACK_B R5, R5 ;  /* 0x00000005ff05723e */ /* 0x000fc600020004ff */
[----:B------:R-:W-:Y:S01]  /*4d10*/  IMAD.X R24, RZ, RZ, R25, P1 ;  /* 0x000000ffff187224 */ /* 0x000fe200008e0619 */
[----:B------:R-:W-:Y:S01]  /*4d20*/  ISETP.GE.AND P1, PT, R34, 0x89, PT ;  /* 0x000000892200780c */ /* 0x000fe20003f26270 */
[----:B------:R-:W-:Y:S02]  /*4d30*/  HADD2.F32 R12, -RZ, R5.H0_H0 ;  /* 0x20000005ff0c7230 */ /* 0x000fe40000004100 */
[----:B------:R-:W-:Y:S01]  /*4d40*/  IMAD R24, R24, UR6, RZ ;  /* 0x0000000618187c24 */ /* 0x000fe2000f8e02ff */
[----:B------:R-:W-:Y:S01]  /*4d50*/  ISETP.LT.OR P5, PT, R33, 0x1, !P1 ;  /* 0x000000012100780c */ /* 0x000fe20004fa1670 */
[----:B------:R-:W-:-:S04]  /*4d60*/  IMAD.WIDE.U32 R26, R35, UR6, R26 ;  /* 0x00000006231a7c25 */ /* 0x000fc8000f8e001a */
[----:B------:R-:W-:Y:S01]  /*4d70*/  FMUL R5, R12, R9 ;  /* 0x000000090c057220 */ /* 0x000fe20000400000 */
[----:B------:R-:W-:-:S03]  /*4d80*/  IMAD R35, R35, UR7, R24 ;  /* 0x0000000723237c24 */ /* 0x000fc6000f8e0218 */
[----:B------:R-:W-:Y:S01]  /*4d90*/  FFMA R5, R108, R8, R5 ;  /* 0x000000086c057223 */ /* 0x000fe20000000005 */
[----:B------:R-:W-:-:S04]  /*4da0*/  IADD3 R12, P4, R26, UR10, RZ ;  /* 0x0000000a1a0c7c10 */ /* 0x000fc8000ff9e0ff */
[----:B------:R-:W-:Y:S02]  /*4db0*/  F2FP.SATFINITE.E5M2.F32.PACK_AB_MERGE_C R25, RZ, R5, RZ ;  /* 0x00000005ff19723e */ /* 0x000fe400048060ff */
[----:B0-----:R-:W-:Y:S02]  /*4dc0*/  IADD3.X R13, R27, UR11, R35, P4, !PT ;  /* 0x0000000b1b0d7c10 */ /* 0x001fe4000a7fe423 */
[----:B------:R-:W-:Y:S01]  /*4dd0*/  PRMT R5, RZ, 0x7610, R5 ;  /* 0x00007610ff057816 */ /* 0x000fe20000000005 */
[----:B------:R0:W-:Y:S01]  /*4de0*/  @!P2 STG.E.U8 desc[UR16][R10.64+0x1], R25 ;  /* 0x000001190a00a986 */ /* 0x0001e2000c101110 */
[----:B------:R-:W-:Y:S05]  /*4df0*/  @P5 BRA `(.L_x_102) ;  /* 0x0000000000045947 */ /* 0x000fea0003800000 */
[----:B------:R3:W5:Y:S02]  /*4e00*/  LDG.E.U8 R5, desc[UR16][R12.64] ;  /* 0x000000100c057981 */ /* 0x000764000c1e1100 */
.L_x_102:
[----:B------:R-:W-:Y:S05]  /*4e10*/  BSYNC B1 ;  /* 0x0000000000017941 */ /* 0x000fea0003800000 */
.L_x_101:
        /* <DEDUP_REMOVED lines=8> */
[----:B0-----:R-:W-:-:S05]  /*4ea0*/  F2FP.SATFINITE.E5M2.F32.PACK_AB_MERGE_C R25, RZ, R24, RZ ;  /* 0x00000018ff19723e */ /* 0x001fca00048060ff */
[----:B------:R0:W-:Y:S01]  /*4eb0*/  @!P5 STG.E.U8 desc[UR16][R6.64], R25 ;  /* 0x000000190600d986 */ /* 0x0001e2000c101110 */
[----:B------:R-:W-:Y:S05]  /*4ec0*/  @P2 BRA `(.L_x_104) ;  /* 0x0000000000042947 */ /* 0x000fea0003800000 */
[----:B------:R4:W5:Y:S02]  /*4ed0*/  LDG.E.U8 R5, desc[UR16][R12.64+0x1] ;  /* 0x000001100c057981 */ /* 0x000964000c1e1100 */
.L_x_104:
[----:B------:R-:W-:Y:S05]  /*4ee0*/  BSYNC B1 ;  /* 0x0000000000017941 */ /* 0x000fea0003800000 */
.L_x_103:
[----:B-----5:R-:W-:Y:S01]  /*4ef0*/  LOP3.LUT R5, R5, 0xff, RZ, 0xc0, !PT ;  /* 0x000000ff05057812 */ /* 0x020fe200078ec0ff */
[----:B------:R-:W-:Y:S01]  /*4f00*/  BSSY B1, `(.L_x_105) ;  /* 0x000000b000017945 */ /* 0x000fe20003800000 */
[----:B------:R-:W-:Y:S02]  /*4f10*/  ISETP.LT.OR P4, PT, R33, 0x9, !P0 ;  /* 0x000000092100780c */ /* 0x000fe40004781670 */
[----:B------:R-:W-:-:S05]  /*4f20*/  F2FP.F16.E5M2.UNPACK_B R5, R5 ;  /* 0x00000005ff05723e */ /* 0x000fca00020004ff */
[----:B------:R-:W-:-:S05]  /*4f30*/  HADD2.F32 R24, -RZ, R5.H0_H0 ;  /* 0x20000005ff187230 */ /* 0x000fca0000004100 */
[----:B------:R-:W-:-:S04]  /*4f40*/  FMUL R5, R24, R9 ;  /* 0x0000000918057220 */ /* 0x000fc80000400000 */
[----:B------:R-:W-:-:S05]  /*4f50*/  FFMA R5, R106, R8, R5 ;  /* 0x000000086a057223 */ /* 0x000fca0000000005 */
[----:B0-----:R-:W-:Y:S02]  /*4f60*/  F2FP.SATFINITE.E5M2.F32.PACK_AB_MERGE_C R25, RZ, R5, RZ ;  /* 0x00000005ff19723e */ /* 0x001fe400048060ff */
[----:B------:R-:W-:-:S03]  /*4f70*/  PRMT R5, RZ, 0x7610, R5 ;  /* 0x00007610ff057816 */ /* 0x000fc60000000005 */
[----:B------:R0:W-:Y:S01]  /*4f80*/  @!P2 STG.E.U8 desc[UR16][R6.64+0x1], R25 ;  /* 0x000001190600a986 */ /* 0x0001e2000c101110 */
[----:B------:R-:W-:Y:S05]  /*4f90*/  @P4 BRA `(.L_x_106) ;  /* 0x0000000000044947 */ /* 0x000fea0003800000 */
[----:B------:R0:W5:Y:S02]  /*4fa0*/  LDG.E.U8 R5, desc[UR16][R14.64+0x8] ;  /* 0x000008100e057981 */ /* 0x000164000c1e1100 */
.L_x_106:
[----:B------:R-:W-:Y:S05]  /*4fb0*/  BSYNC B1 ;  /* 0x0000000000017941 */ /* 0x000fea0003800000 */
.L_x_105:
        /* <DEDUP_REMOVED lines=12> */
.L_x_108:
[----:B------:R-:W-:Y:S05]  /*5080*/  BSYNC B1 ;  /* 0x0000000000017941 */ /* 0x000fea0003800000 */
.L_x_107:
        /* <DEDUP_REMOVED lines=12> */
.L_x_110:
[----:B------:R-:W-:Y:S05]  /*5150*/  BSYNC B1 ;  /* 0x0000000000017941 */ /* 0x000fea0003800000 */
.L_x_109:
        /* <DEDUP_REMOVED lines=12> */
.L_x_112:
[----:B------:R-:W-:Y:S05]  /*5220*/  BSYNC B1 ;  /* 0x0000000000017941 */ /* 0x000fea0003800000 */
.L_x_111:
        /* <DEDUP_REMOVED lines=12> */
.L_x_114:
[----:B------:R-:W-:Y:S05]  /*52f0*/  BSYNC B1 ;  /* 0x0000000000017941 */ /* 0x000fea0003800000 */
.L_x_113:
        /* <DEDUP_REMOVED lines=12> */
.L_x_116:
[----:B------:R-:W-:Y:S05]  /*53c0*/  BSYNC B1 ;  /* 0x0000000000017941 */ /* 0x000fea0003800000 */
.L_x_115:
        /* <DEDUP_REMOVED lines=12> */
.L_x_118:
[----:B------:R-:W-:Y:S05]  /*5490*/  BSYNC B1 ;  /* 0x0000000000017941 */ /* 0x000fea0003800000 */
.L_x_117:
        /* <DEDUP_REMOVED lines=12> */
.L_x_120:
[----:B------:R-:W-:Y:S05]  /*5560*/  BSYNC B1 ;  /* 0x0000000000017941 */ /* 0x000fea0003800000 */
.L_x_119:
        /* <DEDUP_REMOVED lines=12> */
.L_x_122:
[----:B------:R-:W-:Y:S05]  /*5630*/  BSYNC B1 ;  /* 0x0000000000017941 */ /* 0x000fea0003800000 */
.L_x_121:
        /* <DEDUP_REMOVED lines=12> */
.L_x_124:
[----:B------:R-:W-:Y:S05]  /*5700*/  BSYNC B1 ;  /* 0x0000000000017941 */ /* 0x000fea0003800000 */
.L_x_123:
        /* <DEDUP_REMOVED lines=12> */
.L_x_126:
[----:B------:R-:W-:Y:S05]  /*57d0*/  BSYNC B1 ;  /* 0x0000000000017941 */ /* 0x000fea0003800000 */
.L_x_125:
        /* <DEDUP_REMOVED lines=12> */
.L_x_128:
[----:B------:R-:W-:Y:S05]  /*58a0*/  BSYNC B1 ;  /* 0x0000000000017941 */ /* 0x000fea0003800000 */
.L_x_127:
        /* <DEDUP_REMOVED lines=12> */
.L_x_130:
[----:B------:R-:W-:Y:S05]  /*5970*/  BSYNC B1 ;  /* 0x0000000000017941 */ /* 0x000fea0003800000 */
.L_x_129:
        /* <DEDUP_REMOVED lines=12> */
.L_x_132:
[----:B------:R-:W-:Y:S05]  /*5a40*/  BSYNC B1 ;  /* 0x0000000000017941 */ /* 0x000fea0003800000 */
.L_x_131:
        /* <DEDUP_REMOVED lines=12> */
.L_x_134:
[----:B------:R-:W-:Y:S05]  /*5b10*/  BSYNC B1 ;  /* 0x0000000000017941 */ /* 0x000fea0003800000 */
.L_x_133:
        /* <DEDUP_REMOVED lines=12> */
.L_x_136:
[----:B------:R-:W-:Y:S05]  /*5be0*/  BSYNC B1 ;  /* 0x0000000000017941 */ /* 0x000fea0003800000 */
.L_x_135:
        /* <DEDUP_REMOVED lines=12> */
.L_x_138:
[----:B------:R-:W-:Y:S05]  /*5cb0*/  BSYNC B1 ;  /* 0x0000000000017941 */ /* 0x000fea0003800000 */
.L_x_137:
        /* <DEDUP_REMOVED lines=12> */
.L_x_140:
[----:B------:R-:W-:Y:S05]  /*5d80*/  BSYNC B1 ;  /* 0x0000000000017941 */ /* 0x000fea0003800000 */
.L_x_139:
        /* <DEDUP_REMOVED lines=12> */
.L_x_142:
[----:B------:R-:W-:Y:S05]  /*5e50*/  BSYNC B1 ;  /* 0x0000000000017941 */ /* 0x000fea0003800000 */
.L_x_141:
        /* <DEDUP_REMOVED lines=12> */
.L_x_144:
[----:B------:R-:W-:Y:S05]  /*5f20*/  BSYNC B1 ;  /* 0x0000000000017941 */ /* 0x000fea0003800000 */
.L_x_143:
        /* <DEDUP_REMOVED lines=12> */
.L_x_146:
[----:B------:R-:W-:Y:S05]  /*5ff0*/  BSYNC B1 ;  /* 0x0000000000017941 */ /* 0x000fea0003800000 */
.L_x_145:
        /* <DEDUP_REMOVED lines=12> */
.L_x_148:
[----:B------:R-:W-:Y:S05]  /*60c0*/  BSYNC B1 ;  /* 0x0000000000017941 */ /* 0x000fea0003800000 */
.L_x_147:
        /* <DEDUP_REMOVED lines=12> */
.L_x_150:
[----:B------:R-:W-:Y:S05]  /*6190*/  BSYNC B1 ;  /* 0x0000000000017941 */ /* 0x000fea0003800000 */
.L_x_149:
        /* <DEDUP_REMOVED lines=12> */
.L_x_152:
[----:B------:R-:W-:Y:S05]  /*6260*/  BSYNC B1 ;  /* 0x0000000000017941 */ /* 0x000fea0003800000 */
.L_x_151:
        /* <DEDUP_REMOVED lines=12> */
.L_x_154:
[----:B------:R-:W-:Y:S05]  /*6330*/  BSYNC B1 ;  /* 0x0000000000017941 */ /* 0x000fea0003800000 */
.L_x_153:
        /* <DEDUP_REMOVED lines=12> */
.L_x_156:
[----:B------:R-:W-:Y:S05]  /*6400*/  BSYNC B1 ;  /* 0x0000000000017941 */ /* 0x000fea0003800000 */
.L_x_155:
[----:B-----5:R-:W-:Y:S01]  /*6410*/  LOP3.LUT R5, R5, 0xff, RZ, 0xc0, !PT ;  /* 0x000000ff05057812 */ /* 0x020fe200078ec0ff */
[----:B------:R-:W-:Y:S01]  /*6420*/  BSSY B1, `(.L_x_157) ;  /* 0x000000b000017945 */ /* 0x000fe20003800000 */
[----:B------:R-:W-:Y:S02]  /*6430*/  ISETP.LT.OR P2, PT, R33, 0x39, !P1 ;  /* 0x000000392100780c */ /* 0x000fe40004f41670 */
[----:B------:R-:W-:-:S05]  /*6440*/  F2FP.F16.E5M2.UNPACK_B R5, R5 ;  /* 0x00000005ff05723e */ /* 0x000fca00020004ff */
[----:B012---:R-:W-:-:S05]  /*6450*/  HADD2.F32 R14, -RZ, R5.H0_H0 ;  /* 0x20000005ff0e7230 */ /* 0x007fca0000004100 */
[----:B------:R-:W-:-:S04]  /*6460*/  FMUL R5, R14, R9 ;  /* 0x000000090e057220 */ /* 0x000fc80000400000 */
[----:B------:R-:W-:-:S05]  /*6470*/  FFMA R5, R16, R8, R5 ;  /* 0x0000000810057223 */ /* 0x000fca0000000005 */
[----:B------:R-:W-:Y:S02]  /*6480*/  F2FP.SATFINITE.E5M2.F32.PACK_AB_MERGE_C R15, RZ, R5, RZ ;  /* 0x00000005ff0f723e */ /* 0x000fe400048060ff */
[----:B------:R-:W-:-:S03]  /*6490*/  PRMT R5, RZ, 0x7610, R5 ;  /* 0x00007610ff057816 */ /* 0x000fc60000000005 */
[----:B------:R0:W-:Y:S01]  /*64a0*/  @!P0 STG.E.U8 desc[UR16][R10.64+0x39], R15 ;  /* 0x0000390f0a008986 */ /* 0x0001e2000c101110 */
[----:B------:R-:W-:Y:S05]  /*64b0*/  @P2 BRA `(.L_x_158) ;  /* 0x0000000000042947 */ /* 0x000fea0003800000 */
[----:B------:R1:W5:Y:S02]  /*64c0*/  LDG.E.U8 R5, desc[UR16][R12.64+0x38] ;  /* 0x000038100c057981 */ /* 0x000364000c1e1100 */
.L_x_158:
[----:B------:R-:W-:Y:S05]  /*64d0*/  BSYNC B1 ;  /* 0x0000000000017941 */ /* 0x000fea0003800000 */
.L_x_157:
        /* <DEDUP_REMOVED lines=12> */
.L_x_160:
[----:B------:R-:W-:Y:S05]  /*65a0*/  BSYNC B1 ;  /* 0x0000000000017941 */ /* 0x000fea0003800000 */
.L_x_159:
[----:B------:R-:W-:Y:S05]  /*65b0*/  @P1 BRA `(.L_x_161) ;  /* 0x0000001000301947 */ /* 0x000fea0003800000 */
[----:B-----5:R-:W-:-:S04]  /*65c0*/  LOP3.LUT R5, R5, 0xff, RZ, 0xc0, !PT ;  /* 0x000000ff05057812 */ /* 0x020fc800078ec0ff */
[----:B------:R-:W-:-:S05]  /*65d0*/  F2FP.F16.E5M2.UNPACK_B R5, R5 ;  /* 0x00000005ff05723e */ /* 0x000fca00020004ff */
[----:B------:R-:W-:-:S05]  /*65e0*/  HADD2.F32 R10, -RZ, R5.H0_H0 ;  /* 0x20000005ff0a7230 */ /* 0x000fca0000004100 */
[----:B------:R-:W-:-:S04]  /*65f0*/  FMUL R5, R10, R9 ;  /* 0x000000090a057220 */ /* 0x000fc80000400000 */
[----:B------:R-:W-:-:S05]  /*6600*/  FFMA R5, R18, R8, R5 ;  /* 0x0000000812057223 */ /* 0x000fca0000000005 */
[----:B------:R-:W-:-:S05]  /*6610*/  F2FP.SATFINITE.E5M2.F32.PACK_AB_MERGE_C R5, RZ, R5, RZ ;  /* 0x00000005ff05723e */ /* 0x000fca00048060ff */
[----:B------:R0:W-:Y:S01]  /*6620*/  STG.E.U8 desc[UR16][R6.64+0x39], R5 ;  /* 0x0000390506007986 */ /* 0x0001e2000c101110 */
[----:B------:R-:W-:Y:S05]  /*6630*/  BRA `(.L_x_161) ;  /* 0x0000001000107947 */ /* 0x000fea0003800000 */
.L_x_32:
[C---:B------:R-:W-:Y:S01]  /*6640*/  ISETP.GE.AND P0, PT, R34.reuse, 0x1, PT ;  /* 0x000000012200780c */ /* 0x040fe20003f06270 */
[-C--:B--2---:R-:W-:Y:S01]  /*6650*/  FMUL R145, R145, R8.reuse ;  /* 0x0000000891917220 */ /* 0x084fe20000400000 */
[----:B------:R-:W-:Y:S01]  /*6660*/  ISETP.GE.AND P2, PT, R34, 0x9, PT ;  /* 0x000000092200780c */ /* 0x000fe20003f46270 */
[-C--:B------:R-:W-:Y:S01]  /*6670*/  FMUL R140, R140, R8.reuse ;  /* 0x000000088c8c7220 */ /* 0x080fe20000400000 */
[----:B------:R-:W-:Y:S01]  /*6680*/  ISETP.LT.OR P1, PT, R33, 0x1, !P0 ;  /* 0x000000012100780c */ /* 0x000fe20004721670 */
[-C--:B------:R-:W-:Y:S01]  /*6690*/  FMUL R143, R143, R8.reuse ;  /* 0x000000088f8f7220 */ /* 0x080fe20000400000 */
[----:B------:R-:W-:Y:S01]  /*66a0*/  F2FP.SATFINITE.E5M2.F32.PACK_AB_MERGE_C R145, RZ, R145, RZ ;  /* 0x00000091ff91723e */ /* 0x000fe200048060ff */
[-C--:B------:R-:W-:Y:S01]  /*66b0*/  FMUL R138, R138, R8.reuse ;  /* 0x000000088a8a7220 */ /* 0x080fe20000400000 */
[----:B------:R-:W-:Y:S01]  /*66c0*/  ISETP.LT.OR P4, PT, R33, 0x2, !P0 ;  /* 0x000000022100780c */ /* 0x000fe20004781670 */
[-C--:B------:R-:W-:Y:S01]  /*66d0*/  FMUL R141, R141, R8.reuse ;  /* 0x000000088d8d7220 */ /* 0x080fe20000400000 */
[C---:B------:R-:W-:Y:S01]  /*66e0*/  ISETP.LT.OR P5, PT, R33.reuse, 0x1, !P2 ;  /* 0x000000012100780c */ /* 0x040fe200057a1670 */
[-C--:B------:R-:W-:Y:S01]  /*66f0*/  FMUL R136, R136, R8.reuse ;  /* 0x0000000888887220 */ /* 0x080fe20000400000 */
[----:B------:R-:W-:Y:S01]  /*6700*/  ISETP.LT.OR P6, PT, R33, 0x2, !P2 ;  /* 0x000000022100780c */ /* 0x000fe200057c1670 */
[----:B------:R-:W-:Y:S01]  /*6710*/  FMUL R139, R139, R8 ;  /* 0x000000088b8b7220 */ /* 0x000fe20000400000 */
[----:B------:R-:W-:Y:S01]  /*6720*/  F2FP.SATFINITE.E5M2.F32.PACK_AB_MERGE_C R5, RZ, R140, RZ ;  /* 0x0000008cff05723e */ /* 0x000fe200048060ff */
[-C--:B------:R-:W-:Y:S01]  /*6730*/  FMUL R134, R134, R8.reuse ;  /* 0x0000000886867220 */ /* 0x080fe20000400000 */
[----:B------:R-:W-:Y:S01]  /*6740*/  F2FP.SATFINITE.E5M2.F32.PACK_AB_MERGE_C R143, RZ, R143, RZ ;  /* 0x0000008fff8f723e */ /* 0x000fe200048060ff */
[----:B------:R-:W-:Y:S01]  /*6750*/  @!P1 STG.E.U8 desc[UR16][R14.64], R145 ;  /* 0x000000910e009986 */ /* 0x000fe2000c101110 */
[----:B------:R-:W-:Y:S01]  /*6760*/  ISETP.LT.OR P1, PT, R33, 0x9, !P0 ;  /* 0x000000092100780c */ /* 0x000fe20004721670 */
[----:B------:R-:W-:Y:S01]  /*6770*/  FMUL R137, R137, R8 ;  /* 0x0000000889897220 */ /* 0x000fe20000400000 */
[----:B------:R-:W-:Y:S01]  /*6780*/  F2FP.SATFINITE.E5M2.F32.PACK_AB_MERGE_C R25, RZ, R138, RZ ;  /* 0x0000008aff19723e */ /* 0x000fe200048060ff */
[----:B------:R0:W-:Y:S01]  /*6790*/  @!P4 STG.E.U8 desc[UR16][R14.64+0x1], R5 ;  /* 0x000001050e00c986 */ /* 0x0001e2000c101110 */
[----:B------:R-:W-:Y:S01]  /*67a0*/  F2FP.SATFINITE.E5M2.F32.PACK_AB_MERGE_C R141, RZ, R141, RZ ;  /* 0x0000008dff8d723e */ /* 0x000fe200048060ff */
[-C--:B------:R-:W-:Y:S01]  /*67b0*/  FMUL R132, R132, R8.reuse ;  /* 0x0000000884847220 */ /* 0x080fe20000400000 */
[C---:B------:R-:W-:Y:S01]  /*67c0*/  ISETP.LT.OR P4, PT, R33.reuse, 0xa, !P0 ;  /* 0x0000000a2100780c */ /* 0x040fe20004781670 */
[----:B------:R-:W-:Y:S01]  /*67d0*/  @!P5 STG.E.U8 desc[UR16][R12.64], R143 ;  /* 0x0000008f0c00d986 */ /* 0x000fe2000c101110 */
[----:B------:R-:W-:Y:S01]  /*67e0*/  ISETP.LT.OR P5, PT, R33, 0x9, !P2 ;  /* 0x000000092100780c */ /* 0x000fe200057a1670 */
[-C--:B------:R-:W-:Y:S01]  /*67f0*/  FMUL R135, R135, R8.reuse ;  /* 0x0000000887877220 */ /* 0x080fe20000400000 */
[----:B------:R-:W-:Y:S01]  /*6800*/  F2FP.SATFINITE.E5M2.F32.PACK_AB_MERGE_C R139, RZ, R139, RZ ;  /* 0x0000008bff8b723e */ /* 0x000fe200048060ff */
[----:B------:R1:W-:Y:S01]  /*6810*/  @!P6 STG.E.U8 desc[UR16][R12.64+0x1], R25 ;  /* 0x000001190c00e986 */ /* 0x0003e2000c101110 */
[C---:B------:R-:W-:Y:S01]  /*6820*/  ISETP.LT.OR P6, PT, R33.reuse, 0xa, !P2 ;  /* 0x0000000a2100780c */ /* 0x040fe200057c1670 */
[-C--:B------:R-:W-:Y:S01]  /*6830*/  FMUL R130, R130, R8.reuse ;  /* 0x0000000882827220 */ /* 0x080fe20000400000 */
[----:B------:R-:W-:Y:S01]  /*6840*/  F2FP.SATFINITE.E5M2.F32.PACK_AB_MERGE_C R137, RZ, R137, RZ ;  /* 0x00000089ff89723e */ /* 0x000fe200048060ff */
[----:B------:R-:W-:Y:S01]  /*6850*/  @!P1 STG.E.U8 desc[UR16][R14.64+0x8], R141 ;  /* 0x0000088d0e009986 */ /* 0x000fe2000c101110 */
[----:B------:R-:W-:Y:S01]  /*6860*/  ISETP.LT.OR P1, PT, R33, 0x11, !P0 ;  /* 0x000000112100780c */ /* 0x000fe20004721670 */
[----:B------:R-:W-:Y:S01]  /*6870*/  FMUL R133, R133, R8 ;  /* 0x0000000885857220 */ /* 0x000fe20000400000 */
[----:B0-----:R-:W-:Y:S01]  /*6880*/  F2FP.SATFINITE.E5M2.F32.PACK_AB_MERGE_C R5, RZ, R136, RZ ;  /* 0x00000088ff05723e */ /* 0x001fe200048060ff */
[-C--:B------:R-:W-:Y:S01]  /*6890*/  FMUL R128, R128, R8.reuse ;  /* 0x0000000880807220 */ /* 0x080fe20000400000 */
[----:B------:R-:W-:Y:S01]  /*68a0*/  F2FP.SATFINITE.E5M2.F32.PACK_AB_MERGE_C R135, RZ, R135, RZ ;  /* 0x00000087ff87723e */ /* 0x000fe200048060ff */
[----:B------:R-:W-:Y:S01]  /*68b0*/  FMUL R131, R131, R8 ;  /* 0x0000000883837220 */ /* 0x000fe20000400000 */
[----:B------:R-:W-:Y:S01]  /*68c0*/  F2FP.SATFINITE.E5M2.F32.PACK_AB_MERGE_C R133, RZ, R133, RZ ;  /* 0x00000085ff85723e */ /* 0x000fe200048060ff */
[----:B------:R0:W-:Y:S01]  /*68d0*/  @!P4 STG.E.U8 desc[UR16][R14.64+0x9], R5 ;  /* 0x000009050e00c986 */ /* 0x0001e2000c101110 */
[----:B-1----:R-:W-:Y:S01]  /*68e0*/  F2FP.SATFINITE.E5M2.F32.PACK_AB_MERGE_C R25, RZ, R134, RZ ;  /* 0x00000086ff19723e */ /* 0x002fe200048060ff */
        /* <DEDUP_REMOVED lines=15> */
[-C--:B------:R-:W-:Y:S01]  /*69e0*/  FMUL R125, R125, R8.reuse ;  /* 0x000000087d7d7220 */ /* 0x080fe20000400000 */
[----:B------:R-:W-:Y:S01]  /*69f0*/  FMUL R120, R120, R8 ;  /* 0x0000000878787220 */ /* 0x000fe20000400000 */
[----:B------:R-:W-:Y:S01]  /*6a00*/  F2FP.SATFINITE.E5M2.F32.PACK_AB_MERGE_C R127, RZ, R127, RZ ;  /* 0x0000007fff7f723e */ /* 0x000fe200048060ff */
[----:B------:R0:W-:Y:S01]  /*6a10*/  @!P4 STG.E.U8 desc[UR16][R14.64+0x11], R5 ;  /* 0x000011050e00c986 */ /* 0x0001e2000c101110 */
[----:B-1----:R-:W-:Y:S01]  /*6a20*/  F2FP.SATFINITE.E5M2.F32.PACK_AB_MERGE_C R25, RZ, R130, RZ ;  /* 0x00000082ff19723e */ /* 0x002fe200048060ff */
[-C--:B------:R-:W-:Y:S01]  /*6a30*/  FMUL R123, R123, R8.reuse ;  /* 0x000000087b7b7220 */ /* 0x080fe20000400000 */
[C---:B------:R-:W-:Y:S01]  /*6a40*/  ISETP.LT.OR P4, PT, R33.reuse, 0x1a, !P0 ;  /* 0x0000001a2100780c */ /* 0x040fe20004781670 */
[----:B------:R-:W-:Y:S01]  /*6a50*/  @!P5 STG.E.U8 desc[UR16][R12.64+0x10], R135 ;  /* 0x000010870c00d986 */ /* 0x000fe2000c101110 */
[C---:B------:R-:W-:Y:S01]  /*6a60*/  ISETP.LT.OR P5, PT, R33.reuse, 0x19, !P2 ;  /* 0x000000192100780c */ /* 0x040fe200057a1670 */
[-C--:B------:R-:W-:Y:S01]  /*6a70*/  FMUL R118, R118, R8.reuse ;  /* 0x0000000876767220 */ /* 0x080fe20000400000 */
[----:B------:R-:W-:Y:S01]  /*6a80*/  F2FP.SATFINITE.E5M2.F32.PACK_AB_MERGE_C R125, RZ, R125, RZ ;  /* 0x0000007dff7d723e */ /* 0x000fe200048060ff */
[----:B------:R1:W-:Y:S01]  /*6a90*/  @!P6 STG.E.U8 desc[UR16][R12.64+0x11], R25 ;  /* 0x000011190c00e986 */ /* 0x0003e2000c101110 */
[----:B------:R-:W-:Y:S01]  /*6aa0*/  ISETP.LT.OR P6, PT, R33, 0x1a, !P2 ;  /* 0x0000001a2100780c */ /* 0x000fe200057c1670 */
        /* <DEDUP_REMOVED lines=8> */
[-C--:B------:R-:W-:Y:S01]  /*6b30*/  FMUL R114, R114, R8.reuse ;  /* 0x0000000872727220 */ /* 0x080fe20000400000 */
[----:B------:R-:W-:Y:S01]  /*6b40*/  FMUL R112, R112, R8 ;  /* 0x0000000870707220 */ /* 0x000fe20000400000 */
[----:B-1----:R-:W-:Y:S01]  /*6b50*/  F2FP.SATFINITE.E5M2.F32.PACK_AB_MERGE_C R25, RZ, R126, RZ ;  /* 0x0000007eff19723e */ /* 0x002fe200048060ff */
[----:B------:R0:W-:Y:S01]  /*6b60*/  @!P4 STG.E.U8 desc[UR16][R14.64+0x19], R5 ;  /* 0x000019050e00c986 */ /* 0x0001e2000c101110 */
[----:B------:R-:W-:Y:S01]  /*6b70*/  ISETP.LT.OR P4, PT, R33, 0x22, !P0 ;  /* 0x000000222100780c */ /* 0x000fe20004781670 */
[-C--:B------:R-:W-:Y:S01]  /*6b80*/  FMUL R117, R117, R8.reuse ;  /* 0x0000000875757220 */ /* 0x080fe20000400000 */
[----:B------:R-:W-:Y:S01]  /*6b90*/  F2FP.SATFINITE.E5M2.F32.PACK_AB_MERGE_C R119, RZ, R119, RZ ;  /* 0x00000077ff77723e */ /* 0x000fe200048060ff */
[----:B------:R-:W-:Y:S01]  /*6ba0*/  @!P5 STG.E.U8 desc[UR16][R12.64+0x18], R131 ;  /* 0x000018830c00d986 */ /* 0x000fe2000c101110 */
[----:B------:R-:W-:Y:S01]  /*6bb0*/  ISETP.LT.OR P5, PT, R33, 0x21, !P2 ;  /* 0x000000212100780c */ /* 0x000fe200057a1670 */
[----:B------:R-:W-:Y:S01]  /*6bc0*/  FMUL R115, R115, R8 ;  /* 0x0000000873737220 */ /* 0x000fe20000400000 */
[----:B------:R-:W-:Y:S01]  /*6bd0*/  F2FP.SATFINITE.E5M2.F32.PACK_AB_MERGE_C R27, RZ, R112, RZ ;  /* 0x00000070ff1b723e */ /* 0x000fe200048060ff */
[----:B------:R1:W-:Y:S01]  /*6be0*/  @!P6 STG.E.U8 desc[UR16][R12.64+0x19], R25 ;  /* 0x000019190c00e986 */ /* 0x0003e2000c101110 */
[----:B------:R-:W-:Y:S01]  /*6bf0*/  ISETP.LT.OR P6, PT, R33, 0x22, !P2 ;  /* 0x000000222100780c */ /* 0x000fe200057c1670 */
[-C--:B------:R-:W-:Y:S01]  /*6c00*/  FMUL R110, R110, R8.reuse ;  /* 0x000000086e6e7220 */ /* 0x080fe20000400000 */
[-C--:B------:R-:W-:Y:S01]  /*6c10*/  FMUL R113, R113, R8.reuse ;  /* 0x0000000871717220 */ /* 0x080fe20000400000 */
        /* <DEDUP_REMOVED lines=39> */
[-C--:B------:R-:W-:Y:S01]  /*6e90*/  FMUL R101, R101, R8.reuse ;  /* 0x0000000865657220 */ /* 0x080fe20000400000 */
[----:B------:R-:W-:Y:S01]  /*6ea0*/  @!P1 STG.E.U8 desc[UR16][R14.64+0x30], R121 ;  /* 0x000030790e009986 */ /* 0x000fe2000c101110 */
[----:B------:R-:W-:Y:S01]  /*6eb0*/  ISETP.LT.OR P1, PT, R33, 0x39, !P0 ;  /* 0x000000392100780c */ /* 0x000fe20004721670 */
[-C--:B------:R-:W-:Y:S01]  /*6ec0*/  FMUL R99, R99, R8.reuse ;  /* 0x0000000863637220 */ /* 0x080fe20000400000 */
[----:B------:R-:W-:Y:S01]  /*6ed0*/  ISETP.LT.OR P0, PT, R33, 0x3a, !P0 ;  /* 0x0000003a2100780c */ /* 0x000fe20004701670 */
[----:B------:R-:W-:Y:S01]  /*6ee0*/  FMUL R94, R94, R8 ;  /* 0x000000085e5e7220 */ /* 0x000fe20000400000 */
[----:B0-----:R-:W-:Y:S01]  /*6ef0*/  F2FP.SATFINITE.E5M2.F32.PACK_AB_MERGE_C R5, RZ, R116, RZ ;  /* 0x00000074ff05723e */ /* 0x001fe200048060ff */
[-C--:B------:R-:W-:Y:S01]  /*6f00*/  FMUL R92, R92, R8.reuse ;  /* 0x000000085c5c7220 */ /* 0x080fe20000400000 */
[----:B------:R-:W-:Y:S01]  /*6f10*/  F2FP.SATFINITE.E5M2.F32.PACK_AB_MERGE_C R103, RZ, R103, RZ ;  /* 0x00000067ff67723e */ /* 0x000fe200048060ff */
[----:B------:R-:W-:Y:S01]  /*6f20*/  FMUL R95, R95, R8 ;  /* 0x000000085f5f7220 */ /* 0x000fe20000400000 */
[----:B-1----:R-:W-:Y:S01]  /*6f30*/  F2FP.SATFINITE.E5M2.F32.PACK_AB_MERGE_C R25, RZ, R114, RZ ;  /* 0x00000072ff19723e */ /* 0x002fe200048060ff */
[----:B------:R0:W-:Y:S01]  /*6f40*/  @!P4 STG.E.U8 desc[UR16][R14.64+0x31], R5 ;  /* 0x000031050e00c986 */ /* 0x0001e2000c101110 */
[----:B------:R-:W-:Y:S01]  /*6f50*/  ISETP.LT.OR P4, PT, R33, 0x39, !P2 ;  /* 0x000000392100780c */ /* 0x000fe20005781670 */
[-C--:B------:R-:W-:Y:S01]  /*6f60*/  FMUL R97, R97, R8.reuse ;  /* 0x0000000861617220 */ /* 0x080fe20000400000 */
[----:B------:R-:W-:Y:S01]  /*6f70*/  ISETP.LT.OR P2, PT, R33, 0x3a, !P2 ;  /* 0x0000003a2100780c */ /* 0x000fe20005741670 */
[----:B------:R-:W-:Y:S01]  /*6f80*/  @!P5 STG.E.U8 desc[UR16][R12.64+0x30], R119 ;  /* 0x000030770c00d986 */ /* 0x000fe2000c101110 */
[----:B------:R-:W-:Y:S01]  /*6f90*/  F2FP.SATFINITE.E5M2.F32.PACK_AB_MERGE_C R101, RZ, R101, RZ ;  /* 0x00000065ff65723e */ /* 0x000fe200048060ff */
[-C--:B------:R-:W-:Y:S01]  /*6fa0*/  FMUL R90, R90, R8.reuse ;  /* 0x000000085a5a7220 */ /* 0x080fe20000400000 */
[----:B------:R-:W-:Y:S01]  /*6fb0*/  F2FP.SATFINITE.E5M2.F32.PACK_AB_MERGE_C R99, RZ, R99, RZ ;  /* 0x00000063ff63723e */ /* 0x000fe200048060ff */
[----:B------:R-:W-:Y:S01]  /*6fc0*/  @!P6 STG.E.U8 desc[UR16][R12.64+0x31], R25 ;  /* 0x000031190c00e986 */ /* 0x000fe2000c101110 */
[----:B------:R-:W-:Y:S01]  /*6fd0*/  F2FP.SATFINITE.E5M2.F32.PACK_AB_MERGE_C R95, RZ, R95, RZ ;  /* 0x0000005fff5f723e */ /* 0x000fe200048060ff */
[-C--:B------:R-:W-:Y:S01]  /*6fe0*/  FMUL R22, R22, R8.reuse ;  /* 0x0000000816167220 */ /* 0x080fe20000400000 */
[-C--:B------:R-:W-:Y:S01]  /*6ff0*/  FMUL R93, R93, R8.reuse ;  /* 0x000000085d5d7220 */ /* 0x080fe20000400000 */
[----:B------:R-:W-:Y:S01]  /*7000*/  @!P0 STG.E.U8 desc[UR16][R14.64+0x39], R27 ;  /* 0x0000391b0e008986 */ /* 0x000fe2000c101110 */
[----:B------:R-:W-:Y:S01]  /*7010*/  ISETP.GE.AND P0, PT, R34, 0x81, PT ;  /* 0x000000812200780c */ /* 0x000fe20003f06270 */
[----:B------:R-:W-:Y:S01]  /*7020*/  FMUL R91, R91, R8 ;  /* 0x000000085b5b7220 */ /* 0x000fe20000400000 */
[----:B0-----:R-:W-:Y:S01]  /*7030*/  F2FP.SATFINITE.E5M2.F32.PACK_AB_MERGE_C R5, RZ, R110, RZ ;  /* 0x0000006eff05723e */ /* 0x001fe200048060ff */
[----:B------:R0:W-:Y:S01]  /*7040*/  @!P1 STG.E.U8 desc[UR16][R14.64+0x38], R117 ;  /* 0x000038750e009986 */ /* 0x0001e2000c101110 */
[C---:B------:R-:W-:Y:S01]  /*7050*/  ISETP.LT.OR P6, PT, R33.reuse, 0x1, !P0 ;  /* 0x000000012100780c */ /* 0x040fe200047c1670 */
[-C--:B------:R-:W-:Y:S01]  /*7060*/  FMUL R88, R88, R8.reuse ;  /* 0x0000000858587220 */ /* 0x080fe20000400000 */
[----:B------:R-:W-:Y:S01]  /*7070*/  ISETP.LT.OR P5, PT, R33, 0x2, !P0 ;  /* 0x000000022100780c */ /* 0x000fe200047a1670 */
[----:B------:R-:W-:Y:S01]  /*7080*/  @!P4 STG.E.U8 desc[UR16][R12.64+0x38], R115 ;  /* 0x000038730c00c986 */ /* 0x000fe2000c101110 */
[----:B------:R-:W-:Y:S01]  /*7090*/  ISETP.GE.AND P1, PT, R34, 0x89, PT ;  /* 0x000000892200780c */ /* 0x000fe20003f26270 */
[-C--:B------:R-:W-:Y:S01]  /*70a0*/  FMUL R21, R21, R8.reuse ;  /* 0x0000000815157220 */ /* 0x080fe20000400000 */
[----:B------:R-:W-:Y:S01]  /*70b0*/  F2FP.SATFINITE.E5M2.F32.PACK_AB_MERGE_C R97, RZ, R97, RZ ;  /* 0x00000061ff61723e */ /* 0x000fe200048060ff */
[----:B------:R1:W-:Y:S01]  /*70c0*/  @!P2 STG.E.U8 desc[UR16][R12.64+0x39], R5 ;  /* 0x000039050c00a986 */ /* 0x0003e2000c101110 */
[----:B------:R-:W-:Y:S01]  /*70d0*/  ISETP.LT.OR P4, PT, R33, 0x1, !P1 ;  /* 0x000000012100780c */ /* 0x000fe20004f81670 */
[-C--:B------:R-:W-:Y:S01]  /*70e0*/  FMUL R89, R89, R8.reuse ;  /* 0x0000000859597220 */ /* 0x080fe20000400000 */
[----:B------:R-:W-:Y:S01]  /*70f0*/  ISETP.LT.OR P2, PT, R33, 0xa, !P0 ;  /* 0x0000000a2100780c */ /* 0x000fe20004741670 */
[----:B------:R-:W-:Y:S01]  /*7100*/  FMUL R23, R23, R8 ;  /* 0x0000000817177220 */ /* 0x000fe20000400000 */
[----:B0-----:R-:W-:Y:S01]  /*7110*/  F2FP.SATFINITE.E5M2.F32.PACK_AB_MERGE_C R15, RZ, R108, RZ ;  /* 0x0000006cff0f723e */ /* 0x001fe200048060ff */
[----:B------:R-:W-:Y:S01]  /*7120*/  @!P6 STG.E.U8 desc[UR16][R10.64], R113 ;  /* 0x000000710a00e986 */ /* 0x000fe2000c101110 */
[C---:B------:R-:W-:Y:S01]  /*7130*/  ISETP.LT.OR P6, PT, R33.reuse, 0x2, !P1 ;  /* 0x000000022100780c */ /* 0x040fe20004fc1670 */
[-C--:B------:R-:W-:Y:S01]  /*7140*/  FMUL R20, R20, R8.reuse ;  /* 0x0000000814147220 */ /* 0x080fe20000400000 */
[----:B------:R-:W-:Y:S01]  /*7150*/  F2FP.SATFINITE.E5M2.F32.PACK_AB_MERGE_C R93, RZ, R93, RZ ;  /* 0x0000005dff5d723e */ /* 0x000fe200048060ff */
[----:B------:R-:W-:Y:S01]  /*7160*/  @!P5 STG.E.U8 desc[UR16][R10.64+0x1], R15 ;  /* 0x0000010f0a00d986 */ /* 0x000fe2000c101110 */
[----:B------:R-:W-:Y:S01]  /*7170*/  ISETP.LT.OR P5, PT, R33, 0x9, !P0 ;  /* 0x000000092100780c */ /* 0x000fe200047a1670 */
[----:B------:R-:W-:Y:S01]  /*7180*/  FMUL R17, R17, R8 ;  /* 0x0000000811117220 */ /* 0x000fe20000400000 */
[----:B-1----:R-:W-:Y:S01]  /*7190*/  F2FP.SATFINITE.E5M2.F32.PACK_AB_MERGE_C R5, RZ, R106, RZ ;  /* 0x0000006aff05723e */ /* 0x002fe200048060ff */
[----:B------:R-:W-:Y:S01]  /*71a0*/  @!P4 STG.E.U8 desc[UR16][R6.64], R111 ;  /* 0x0000006f0600c986 */ /* 0x000fe2000c101110 */
[----:B------:R-:W-:Y:S01]  /*71b0*/  F2FP.SATFINITE.E5M2.F32.PACK_AB_MERGE_C R13, RZ, R104, RZ ;  /* 0x00000068ff0d723e */ /* 0x000fe200048060ff */
[-C--:B------:R-:W-:Y:S01]  /*71c0*/  FMUL R16, R16, R8.reuse ;  /* 0x0000000810107220 */ /* 0x080fe20000400000 */
[----:B------:R-:W-:Y:S01]  /*71d0*/  ISETP.LT.OR P4, PT, R33, 0x9, !P1 ;  /* 0x000000092100780c */ /* 0x000fe20004f81670 */
[-C--:B------:R-:W-:Y:S01]  /*71e0*/  FMUL R19, R19, R8.reuse ;  /* 0x0000000813137220 */ /* 0x080fe20000400000 */
[----:B------:R-:W-:Y:S01]  /*71f0*/  F2FP.SATFINITE.E5M2.F32.PACK_AB_MERGE_C R91, RZ, R91, RZ ;  /* 0x0000005bff5b723e */ /* 0x000fe200048060ff */
[----:B------:R0:W-:Y:S01]  /*7200*/  @!P6 STG.E.U8 desc[UR16][R6.64+0x1], R5 ;  /* 0x000001050600e986 */ /* 0x0001e2000c101110 */
[C---:B------:R-:W-:Y:S01]  /*7210*/  ISETP.LT.OR P6, PT, R33.reuse, 0xa, !P1 ;  /* 0x0000000a2100780c */ /* 0x040fe20004fc1670 */
[----:B------:R-:W-:Y:S01]  /*7220*/  FMUL R18, R18, R8 ;  /* 0x0000000812127220 */ /* 0x000fe20000400000 */
[----:B------:R-:W-:Y:S01]  /*7230*/  F2FP.SATFINITE.E5M2.F32.PACK_AB_MERGE_C R21, RZ, R21, RZ ;  /* 0x00000015ff15723e */ /* 0x000fe200048060ff */
[----:B------:R1:W-:Y:S01]  /*7240*/  @!P2 STG.E.U8 desc[UR16][R10.64+0x9], R13 ;  /* 0x0000090d0a00a986 */ /* 0x0003e2000c101110 */
[----:B------:R-:W-:-:S02]  /*7250*/  ISETP.LT.OR P2, PT, R33, 0x12, !P0 ;  /* 0x000000122100780c */ /* 0x000fc40004741670 */
[----:B------:R-:W-:Y:S01]  /*7260*/  F2FP.SATFINITE.E5M2.F32.PACK_AB_MERGE_C R89, RZ, R89, RZ ;  /* 0x00000059ff59723e */ /* 0x000fe200048060ff */
[----:B------:R-:W-:Y:S01]  /*7270*/  @!P5 STG.E.U8 desc[UR16][R10.64+0x8], R107 ;  /* 0x0000086b0a00d986 */ /* 0x000fe2000c101110 */
[C---:B------:R-:W-:Y:S02]  /*7280*/  ISETP.LT.OR P5, PT, R33.reuse, 0x11, !P0 ;  /* 0x000000112100780c */ /* 0x040fe400047a1670 */
[----:B------:R-:W-:Y:S01]  /*7290*/  F2FP.SATFINITE.E5M2.F32.PACK_AB_MERGE_C R23, RZ, R23, RZ ;  /* 0x00000017ff17723e */ /* 0x000fe200048060ff */
[----:B------:R-:W-:Y:S01]  /*72a0*/  @!P4 STG.E.U8 desc[UR16][R6.64+0x8], R109 ;  /* 0x0000086d0600c986 */ /* 0x000fe2000c101110 */
[----:B0-----:R-:W-:Y:S02]  /*72b0*/  F2FP.SATFINITE.E5M2.F32.PACK_AB_MERGE_C R5, RZ, R102, RZ ;  /* 0x00000066ff05723e */ /* 0x001fe400048060ff */
[C---:B------:R-:W-:Y:S02]  /*72c0*/  ISETP.LT.OR P4, PT, R33.reuse, 0x11, !P1 ;  /* 0x000000112100780c */ /* 0x040fe40004f81670 */
[----:B-1----:R-:W-:Y:S01]  /*72d0*/  F2FP.SATFINITE.E5M2.F32.PACK_AB_MERGE_C R13, RZ, R98, RZ ;  /* 0x00000062ff0d723e */ /* 0x002fe200048060ff */
[----:B------:R0:W-:Y:S01]  /*72e0*/  @!P6 STG.E.U8 desc[UR16][R6.64+0x9], R5 ;  /* 0x000009050600e986 */ /* 0x0001e2000c101110 */
[----:B------:R-:W-:-:S02]  /*72f0*/  ISETP.LT.OR P6, PT, R33, 0x12, !P1 ;  /* 0x000000122100780c */ /* 0x000fc40004fc1670 */
[----:B------:R-:W-:Y:S01]  /*7300*/  F2FP.SATFINITE.E5M2.F32.PACK_AB_MERGE_C R17, RZ, R17, RZ ;  /* 0x00000011ff11723e */ /* 0x000fe200048060ff */
[----:B------:R1:W-:Y:S01]  /*7310*/  @!P2 STG.E.U8 desc[UR16][R10.64+0x11], R13 ;  /* 0x0000110d0a00a986 */ /* 0x0003e2000c101110 */
[C---:B------:R-:W-:Y:S02]  /*7320*/  ISETP.LT.OR P2, PT, R33.reuse, 0x1a, !P0 ;  /* 0x0000001a2100780c */ /* 0x040fe40004741670 */
[----:B------:R-:W-:Y:S01]  /*7330*/  F2FP.SATFINITE.E5M2.F32.PACK_AB_MERGE_C R19, RZ, R19, RZ ;  /* 0x00000013ff13723e */ /* 0x000fe200048060ff */
[----:B------:R-:W-:Y:S01]  /*7340*/  @!P5 STG.E.U8 desc[UR16][R10.64+0x10], R105 ;  /* 0x000010690a00d986 */ /* 0x000fe2000c101110 */
[----:B------:R-:W-:Y:S02]  /*7350*/  ISETP.LT.OR P5, PT, R33, 0x19, !P0 ;  /* 0x000000192100780c */ /* 0x000fe400047a1670 */
[----:B------:R-:W-:Y:S01]  /*7360*/  F2FP.SATFINITE.E5M2.F32.PACK_AB_MERGE_C R15, RZ, R18, RZ ;  /* 0x00000012ff0f723e */ /* 0x000fe200048060ff */
[----:B------:R-:W-:Y:S01]  /*7370*/  @!P4 STG.E.U8 desc[UR16][R6.64+0x10], R103 ;  /* 0x000010670600c986 */ /* 0x000fe2000c101110 */
[----:B0-----:R-:W-:-:S02]  /*7380*/  F2FP.SATFINITE.E5M2.F32.PACK_AB_MERGE_C R5, RZ, R100, RZ ;  /* 0x00000064ff05723e */ /* 0x001fc400048060ff */
[C---:B------:R-:W-:Y:S02]  /*7390*/  ISETP.LT.OR P4, PT, R33.reuse, 0x19, !P1 ;  /* 0x000000192100780c */ /* 0x040fe40004f81670 */
[----:B-1----:R-:W-:Y:S01]  /*73a0*/  F2FP.SATFINITE.E5M2.F32.PACK_AB_MERGE_C R13, RZ, R96, RZ ;  /* 0x00000060ff0d723e */ /* 0x002fe200048060ff */
[----:B------:R0:W-:Y:S01]  /*73b0*/  @!P6 STG.E.U8 desc[UR16][R6.64+0x11], R5 ;  /* 0x000011050600e986 */ /* 0x0001e2000c101110 */
[----:B------:R-:W-:-:S03]  /*73c0*/  ISETP.LT.OR P6, PT, R33, 0x1a, !P1 ;  /* 0x0000001a2100780c */ /* 0x000fc60004fc1670 */
[----:B------:R1:W-:Y:S01]  /*73d0*/  @!P2 STG.E.U8 desc[UR16][R10.64+0x19], R13 ;  /* 0x0000190d0a00a986 */ /* 0x0003e2000c101110 */
[----:B------:R-:W-:-:S03]  /*73e0*/  ISETP.LT.OR P2, PT, R33, 0x22, !P0 ;  /* 0x000000222100780c */ /* 0x000fc60004741670 */
[----:B------:R-:W-:Y:S01]  /*73f0*/  @!P5 STG.E.U8 desc[UR16][R10.64+0x18], R101 ;  /* 0x000018650a00d986 */ /* 0x000fe2000c101110 */
[C---:B------:R-:W-:Y:S02]  /*7400*/  ISETP.LT.OR P5, PT, R33.reuse, 0x21, !P0 ;  /* 0x000000212100780c */ /* 0x040fe400047a1670 */
[----:B0-----:R-:W-:Y:S01]  /*7410*/  F2FP.SATFINITE.E5M2.F32.PACK_AB_MERGE_C R5, RZ, R94, RZ ;  /* 0x0000005eff05723e */ /* 0x001fe200048060ff */
[----:B------:R-:W-:Y:S01]  /*7420*/  @!P4 STG.E.U8 desc[UR16][R6.64+0x18], R99 ;  /* 0x000018630600c986 */ /* 0x000fe2000c101110 */
        /* <DEDUP_REMOVED lines=25> */
[C---:B------:R-:W-:Y:S02]  /*75c0*/  ISETP.LT.OR P2, PT, R33.reuse, 0x39, !P0 ;  /* 0x000000392100780c */ /* 0x040fe40004741670 */
[C---:B------:R-:W-:Y:S01]  /*75d0*/  ISETP.LT.OR P0, PT, R33.reuse, 0x3a, !P0 ;  /* 0x0000003a2100780c */ /* 0x040fe20004701670 */
[----:B------:R1:W-:Y:S01]  /*75e0*/  @!P5 STG.E.U8 desc[UR16][R10.64+0x30], R89 ;  /* 0x000030590a00d986 */ /* 0x0003e2000c101110 */
[C---:B------:R-:W-:Y:S02]  /*75f0*/  ISETP.LT.OR P5, PT, R33.reuse, 0x39, !P1 ;  /* 0x000000392100780c */ /* 0x040fe40004fa1670 */
[----:B------:R-:W-:Y:S01]  /*7600*/  ISETP.LT.OR P1, PT, R33, 0x3a, !P1 ;  /* 0x0000003a2100780c */ /* 0x000fe20004f21670 */
[----:B------:R1:W-:Y:S01]  /*7610*/  @!P4 STG.E.U8 desc[UR16][R6.64+0x30], R23 ;  /* 0x000030170600c986 */ /* 0x0003e2000c101110 */
[----:B0-----:R-:W-:-:S05]  /*7620*/  F2FP.SATFINITE.E5M2.F32.PACK_AB_MERGE_C R5, RZ, R20, RZ ;  /* 0x00000014ff05723e */ /* 0x001fca00048060ff */
[----:B------:R1:W-:Y:S04]  /*7630*/  @!P6 STG.E.U8 desc[UR16][R6.64+0x31], R5 ;  /* 0x000031050600e986 */ /* 0x0003e8000c101110 */
[----:B------:R1:W-:Y:S04]  /*7640*/  @!P2 STG.E.U8 desc[UR16][R10.64+0x38], R17 ;  /* 0x000038110a00a986 */ /* 0x0003e8000c101110 */
[----:B------:R1:W-:Y:S04]  /*7650*/  @!P0 STG.E.U8 desc[UR16][R10.64+0x39], R13 ;  /* 0x0000390d0a008986 */ /* 0x0003e8000c101110 */
[----:B------:R1:W-:Y:S04]  /*7660*/  @!P5 STG.E.U8 desc[UR16][R6.64+0x38], R19 ;  /* 0x000038130600d986 */ /* 0x0003e8000c101110 */
[----:B------:R1:W-:Y:S02]  /*7670*/  @!P1 STG.E.U8 desc[UR16][R6.64+0x39], R15 ;  /* 0x0000390f06009986 */ /* 0x0003e4000c101110 */
.L_x_161:
[----:B------:R-:W-:Y:S05]  /*7680*/  BSYNC B0 ;  /* 0x0000000000007941 */ /* 0x000fea0003800000 */
.L_x_31:
[----:B------:R-:W-:Y:S01]  /*7690*/  ULDC UR6, c[0x0][0xc] ;  /* 0x0000030000067ab9 */ /* 0x000fe20000000800 */
[----:B------:R-:W-:Y:S01]  /*76a0*/  ULDC UR7, c[0x0][0x10] ;  /* 0x0000040000077ab9 */ /* 0x000fe20000000800 */
[----:B01---5:R-:W0:Y:S01]  /*76b0*/  LDC R5, c[0x0][0x14] ;  /* 0x00000500ff057b82 */ /* 0x023e220000000800 */
[----:B------:R-:W-:Y:S01]  /*76c0*/  UIMAD.WIDE.U32 UR6, UR6, UR7, URZ ;  /* 0x00000007060672a5 */ /* 0x000fe2000f8e003f */
[----:B------:R-:W-:Y:S01]  /*76d0*/  PRMT R7, RZ, 0x7610, R7 ;  /* 0x00007610ff077816 */ /* 0x000fe20000000007 */
[----:B------:R-:W-:-:S04]  /*76e0*/  IMAD.MOV.U32 R6, RZ, RZ, -0x1 ;  /* 0xffffffffff067424 */ /* 0x000fc800078e00ff */
[----:B0-----:R-:W-:-:S04]  /*76f0*/  IMAD.WIDE.U32 R2, R5, UR6, R2 ;  /* 0x0000000605027c25 */ /* 0x001fc8000f8e0002 */
[----:B------:R-:W-:Y:S01]  /*7700*/  IMAD R5, R5, UR7, RZ ;  /* 0x0000000705057c24 */ /* 0x000fe2000f8e02ff */
[----:B------:R-:W-:Y:S02]  /*7710*/  ULDC.64 UR6, c[0x0][0x650] ;  /* 0x0001940000067ab9 */ /* 0x000fe40000000a00 */
[----:B------:R-:W-:Y:S01]  /*7720*/  ISETP.GE.U32.AND P0, PT, R2, UR6, PT ;  /* 0x0000000602007c0c */ /* 0x000fe2000bf06070 */
[----:B------:R-:W-:Y:S02]  /*7730*/  IMAD.IADD R3, R3, 0x1, R5 ;  /* 0x0000000103037824 */ /* 0x000fe400078e0205 */
[----:B------:R-:W-:-:S03]  /*7740*/  IMAD.MOV.U32 R5, RZ, RZ, -0x1 ;  /* 0xffffffffff057424 */ /* 0x000fc600078e00ff */
[----:B------:R-:W-:-:S13]  /*7750*/  ISETP.GE.U32.AND.EX P0, PT, R3, UR7, PT, P0 ;  /* 0x0000000703007c0c */ /* 0x000fda000bf06100 */
[----:B------:R-:W-:Y:S05]  /*7760*/  @P0 BRA `(.L_x_162) ;  /* 0x0000000400600947 */ /* 0x000fea0003800000 */
[----:B------:R-:W0:Y:S01]  /*7770*/  S2R R20, SR_CTAID.X ;  /* 0x0000000000147919 */ /* 0x000e220000002500 */
[----:B------:R-:W1:Y:S01]  /*7780*/  LDC.64 R14, c[0x0][0x628] ;  /* 0x00018a00ff0e7b82 */ /* 0x000e620000000a00 */
[----:B------:R-:W-:Y:S01]  /*7790*/  ULDC UR6, c[0x0][0x150] ;  /* 0x0000540000067ab9 */ /* 0x000fe20000000800 */
[----:B--234-:R-:W-:Y:S01]  /*77a0*/  IMAD.MOV.U32 R12, RZ, RZ, R2 ;  /* 0x000000ffff0c7224 */ /* 0x01cfe200078e0002 */
[----:B------:R-:W2:Y:S01]  /*77b0*/  S2R R22, SR_CTAID.Y ;  /* 0x0000000000167919 */ /* 0x000ea20000002600 */
[----:B------:R-:W-:-:S04]  /*77c0*/  IMAD.MOV.U32 R13, RZ, RZ, R3 ;  /* 0x000000ffff0d7224 */ /* 0x000fc800078e0003 */
[----:B------:R-:W3:Y:S08]  /*77d0*/  LDC R23, c[0x0][0x144] ;  /* 0x00005100ff177b82 */ /* 0x000ef00000000800 */
[----:B------:R-:W4:Y:S08]  /*77e0*/  LDC R16, c[0x0][0x630] ;  /* 0x00018c00ff107b82 */ /* 0x000f300000000800 */
[----:B------:R-:W2:Y:S01]  /*77f0*/  LDC.64 R18, c[0x0][0x620] ;  /* 0x00018800ff127b82 */ /* 0x000ea20000000a00 */
[----:B-1----:R-:W-:-:S04]  /*7800*/  ISETP.NE.U32.AND P0, PT, R14, RZ, PT ;  /* 0x000000ff0e00720c */ /* 0x002fc80003f05070 */
[----:B------:R-:W-:Y:S02]  /*7810*/  ISETP.NE.AND.EX P0, PT, R15, RZ, PT, P0 ;  /* 0x000000ff0f00720c */ /* 0x000fe40003f05300 */
[----:B0-----:R-:W-:-:S05]  /*7820*/  I2FP.F32.U32 R5, R20 ;  /* 0x0000001400057245 */ /* 0x001fca0000201000 */
[----:B------:R-:W-:-:S04]  /*7830*/  FMUL R5, R5, UR6 ;  /* 0x0000000605057c20 */ /* 0x000fc80008400000 */
[----:B------:R0:W1:Y:S02]  /*7840*/  F2I.U32.TRUNC.NTZ R21, R5 ;  /* 0x0000000500157305 */ /* 0x000064000020f000 */
[----:B---34-:R-:W-:Y:S05]  /*7850*/  @!P0 BRA `(.L_x_163) ;  /* 0x0000000000288947 */ /* 0x018fea0003800000 */
[----:B0-----:R-:W0:Y:S02]  /*7860*/  LDC R5, c[0x0][0x634] ;  /* 0x00018d00ff057b82 */ /* 0x001e240000000800 */
        /* <DEDUP_REMOVED lines=9> */
.L_x_163:
[-CC-:B------:R-:W-:Y:S01]  /*7900*/  SHF.R.U64 R17, R12, R16.reuse, R13.reuse ;  /* 0x000000100c117219 */ /* 0x180fe2000000120d */
[----:B------:R-:W3:Y:S01]  /*7910*/  LDC.64 R28, c[0x0][0x640] ;  /* 0x00019000ff1c7b82 */ /* 0x000ee20000000a00 */
[----:B0-----:R-:W-:Y:S01]  /*7920*/  SHF.R.U32.HI R5, RZ, R16, R13 ;  /* 0x00000010ff057219 */ /* 0x001fe2000001160d */
[----:B-1----:R-:W-:Y:S01]  /*7930*/  IMAD.MOV R21, RZ, RZ, -R21 ;  /* 0x000000ffff157224 */ /* 0x002fe200078e0a15 */
[----:B------:R-:W-:Y:S01]  /*7940*/  IADD3 R11, P0, RZ, -R17, RZ ;  /* 0x80000011ff0b7210 */ /* 0x000fe20007f1e0ff */
[----:B------:R-:W-:Y:S02]  /*7950*/  ULDC UR6, c[0x0][0x154] ;  /* 0x0000550000067ab9 */ /* 0x000fe40000000800 */
[----:B------:R-:W-:Y:S02]  /*7960*/  IMAD R23, R23, R21, R20 ;  /* 0x0000001517177224 */ /* 0x000fe400078e0214 */
[----:B------:R-:W0:Y:S01]  /*7970*/  LDC R12, c[0x0][0x618] ;  /* 0x00018600ff0c7b82 */ /* 0x000e220000000800 */
[----:B------:R-:W-:-:S02]  /*7980*/  IMAD.X R5, RZ, RZ, ~R5, P0 ;  /* 0x000000ffff057224 */ /* 0x000fc400000e0e05 */
[----:B--2---:R-:W-:-:S04]  /*7990*/  IMAD.WIDE.U32 R6, R11, R18, R2 ;  /* 0x000000120b067225 */ /* 0x004fc800078e0002 */
[----:B------:R-:W-:Y:S01]  /*79a0*/  IMAD R10, R5, R18, RZ ;  /* 0x00000012050a7224 */ /* 0x000fe200078e02ff */
[----:B------:R-:W1:Y:S03]  /*79b0*/  LDC R24, c[0x0][0x608] ;  /* 0x00018200ff187b82 */ /* 0x000e660000000800 */
[----:B------:R-:W-:Y:S02]  /*79c0*/  IMAD R5, R11, R19, R10 ;  /* 0x000000130b057224 */ /* 0x000fe400078e020a */
[----:B------:R-:W-:Y:S02]  /*79d0*/  IMAD.MOV.U32 R11, RZ, RZ, 0x1 ;  /* 0x00000001ff0b7424 */ /* 0x000fe400078e00ff */
[----:B------:R-:W-:Y:S01]  /*79e0*/  IMAD.IADD R5, R7, 0x1, R5 ;  /* 0x0000000107057824 */ /* 0x000fe200078e0205 */
[----:B------:R-:W2:Y:S01]  /*79f0*/  LDC R26, c[0x0][0x658] ;  /* 0x00019600ff1a7b82 */ /* 0x000ea20000000800 */
[----:B------:R-:W-:-:S02]  /*7a00*/  I2FP.F32.U32 R7, R22 ;  /* 0x0000001600077245 */ /* 0x000fc40000201000 */
[----:B---3--:R-:W-:-:S03]  /*7a10*/  ISETP.NE.U32.AND P0, PT, R28, RZ, PT ;  /* 0x000000ff1c00720c */ /* 0x008fc60003f05070 */
[----:B------:R-:W-:Y:S01]  /*7a20*/  FMUL R10, R7, UR6 ;  /* 0x00000006070a7c20 */ /* 0x000fe20008400000 */
[----:B------:R-:W-:Y:S01]  /*7a30*/  ISETP.NE.AND.EX P0, PT, R29, RZ, PT, P0 ;  /* 0x000000ff1d00720c */ /* 0x000fe20003f05300 */
[----:B------:R-:W3:Y:S01]  /*7a40*/  LDC R21, c[0x0][0x148] ;  /* 0x00005200ff157b82 */ /* 0x000ee20000000800 */
[-CC-:B0-----:R-:W-:Y:S01]  /*7a50*/  SHF.R.U64 R16, R6, R12.reuse, R5.reuse ;  /* 0x0000000c06107219 */ /* 0x181fe20000001205 */
[----:B------:R0:W4:Y:S01]  /*7a60*/  F2I.U32.TRUNC.NTZ R18, R10 ;  /* 0x0000000a00127305 */ /* 0x000122000020f000 */
[----:B------:R-:W-:Y:S01]  /*7a70*/  SHF.R.U32.HI R5, RZ, R12, R5 ;  /* 0x0000000cff057219 */ /* 0x000fe20000011605 */
[----:B------:R-:W-:-:S04]  /*7a80*/  IMAD.MOV.U32 R7, RZ, RZ, -0x1 ;  /* 0xffffffffff077424 */ /* 0x000fc800078e00ff */
[----:B------:R-:W0:Y:S01]  /*7a90*/  LDC R20, c[0x0][0x600] ;  /* 0x00018000ff147b82 */ /* 0x000e220000000800 */
[-CC-:B-1----:R-:W-:Y:S02]  /*7aa0*/  SHF.R.U64 R14, R16, R24.reuse, R5.reuse ;  /* 0x00000018100e7219 */ /* 0x182fe40000001205 */
[----:B------:R-:W-:-:S05]  /*7ab0*/  SHF.R.U32.HI R5, RZ, R24, R5 ;  /* 0x00000018ff057219 */ /* 0x000fca0000011605 */
[----:B------:R-:W1:Y:S01]  /*7ac0*/  LDC R27, c[0x0][0x648] ;  /* 0x00019200ff1b7b82 */ /* 0x000e620000000800 */
[-C--:B--2---:R-:W-:Y:S02]  /*7ad0*/  SHF.L.U32 R6, R7, R26.reuse, RZ ;  /* 0x0000001a07067219 */ /* 0x084fe400000006ff */
[-CC-:B------:R-:W-:Y:S02]  /*7ae0*/  SHF.R.U64 R19, R14, R26.reuse, R5.reuse ;  /* 0x0000001a0e137219 */ /* 0x180fe40000001205 */
[----:B------:R-:W-:Y:S02]  /*7af0*/  SHF.R.U32.HI R7, RZ, R26, R5 ;  /* 0x0000001aff077219 */ /* 0x000fe40000011605 */
[----:B------:R-:W-:Y:S01]  /*7b00*/  LOP3.LUT R25, RZ, R6, RZ, 0x33, !PT ;  /* 0x00000006ff197212 */ /* 0x000fe200078e33ff */
[----:B------:R-:W2:Y:S01]  /*7b10*/  LDC R30, c[0x0][0x638] ;  /* 0x00018e00ff1e7b82 */ /* 0x000ea20000000800 */
[----:B------:R-:W-:Y:S01]  /*7b20*/  SHF.L.U32 R26, R11, R26, RZ ;  /* 0x0000001a0b1a7219 */ /* 0x000fe200000006ff */
[----:B------:R-:W-:-:S06]  /*7b30*/  IMAD.MOV.U32 R6, RZ, RZ, R19 ;  /* 0x000000ffff067224 */ /* 0x000fcc00078e0013 */
[----:B------:R-:W0:Y:S01]  /*7b40*/  LDC R31, c[0x0][0x610] ;  /* 0x00018400ff1f7b82 */ /* 0x000e220000000800 */
[----:B----4-:R-:W-:Y:S05]  /*7b50*/  @!P0 BRA `(.L_x_164) ;  /* 0x0000000000288947 */ /* 0x010fea0003800000 */
[----:B------:R-:W4:Y:S02]  /*7b60*/  LDC R6, c[0x0][0x64c] ;  /* 0x00019300ff067b82 */ /* 0x000f240000000800 */
[----:B----4-:R-:W-:-:S05]  /*7b70*/  IADD3 R5, P0, R19, R6, RZ ;  /* 0x0000000613057210 */ /* 0x010fca0007f1e0ff */
[----:B------:R-:W-:-:S04]  /*7b80*/  IMAD.X R15, RZ, RZ, R7, P0 ;  /* 0x000000ffff0f7224 */ /* 0x000fc800000e0607 */
[----:B------:R-:W-:-:S04]  /*7b90*/  IMAD.WIDE.U32 R6, R15, R28, RZ ;  /* 0x0000001c0f067225 */ /* 0x000fc800078e00ff */
[----:B0-----:R-:W-:-:S04]  /*7ba0*/  IMAD.WIDE.U32 R10, P0, R5, R29, R6 ;  /* 0x0000001d050a7225 */ /* 0x001fc80007800006 */
[----:B------:R-:W-:-:S04]  /*7bb0*/  IMAD.WIDE.U32 R6, R5, R28, RZ ;  /* 0x0000001c05067225 */ /* 0x000fc800078e00ff */
[----:B------:R-:W-:Y:S01]  /*7bc0*/  IMAD.X R13, RZ, RZ, RZ, P0 ;  /* 0x000000ffff0d7224 */ /* 0x000fe200000e06ff */
[----:B------:R-:W-:Y:S01]  /*7bd0*/  IADD3 RZ, P0, R7, R10, RZ ;  /* 0x0000000a07ff7210 */ /* 0x000fe20007f1e0ff */
[----:B------:R-:W-:-:S04]  /*7be0*/  IMAD.MOV.U32 R12, RZ, RZ, R11 ;  /* 0x000000ffff0c7224 */ /* 0x000fc800078e000b */
[----:B------:R-:W-:-:S08]  /*7bf0*/  IMAD.WIDE.U32.X R6, R15, R29, R12, P0 ;  /* 0x0000001d0f067225 */ /* 0x000fd000000e040c */
.L_x_164:
[----:B-1----:R-:W-:Y:S01]  /*7c00*/  SHF.R.U64 R5, R6, R27, R7 ;  /* 0x0000001b06057219 */ /* 0x002fe20000001207 */
[----:B0-----:R-:W-:Y:S01]  /*7c10*/  VIADD R7, R20, 0xffffffff ;  /* 0xffffffff14077836 */ /* 0x001fe20000000000 */
[----:B------:R-:W-:Y:S01]  /*7c20*/  LOP3.LUT R32, R14, R25, RZ, 0xc0, !PT ;  /* 0x000000190e207212 */ /* 0x000fe200078ec0ff */
[----:B------:R-:W-:Y:S02]  /*7c30*/  IMAD.MOV R18, RZ, RZ, -R18 ;  /* 0x000000ffff127224 */ /* 0x000fe400078e0a12 */
[----:B------:R-:W-:Y:S01]  /*7c40*/  IMAD.MOV R6, RZ, RZ, -R5 ;  /* 0x000000ffff067224 */ /* 0x000fe200078e0a05 */
[----:B------:R-:W-:Y:S01]  /*7c50*/  LOP3.LUT R16, R16, R7, RZ, 0xc0, !PT ;  /* 0x0000000710107212 */ /* 0x000fe200078ec0ff */
[----:B------:R-:W-:Y:S02]  /*7c60*/  IMAD R32, R26, R5, R32 ;  /* 0x000000051a207224 */ /* 0x000fe400078e0220 */
[----:B---3--:R-:W-:Y:S02]  /*7c70*/  @P3 IMAD R23, R21, R18, R22 ;  /* 0x0000001215173224 */ /* 0x008fe400078e0216 */
[----:B--2---:R-:W-:-:S02]  /*7c80*/  IMAD R5, R6, R30, R19 ;  /* 0x0000001e06057224 */ /* 0x004fc400078e0213 */
[----:B------:R-:W-:Y:S02]  /*7c90*/  IMAD R32, R32, R31, R23 ;  /* 0x0000001f20207224 */ /* 0x000fe400078e0217 */
[----:B------:R-:W-:Y:S02]  /*7ca0*/  IMAD R5, R5, R20, R16 ;  /* 0x0000001405057224 */ /* 0x000fe400078e0210 */
[----:B------:R-:W-:-:S03]  /*7cb0*/  IMAD.MOV.U32 R7, RZ, RZ, 0x1 ;  /* 0x00000001ff077424 */ /* 0x000fc600078e00ff */
[----:B------:R-:W-:Y:S02]  /*7cc0*/  SEL R6, R5, R32, !P3 ;  /* 0x0000002005067207 */ /* 0x000fe40005800000 */
[----:B------:R-:W-:Y:S01]  /*7cd0*/  SEL R32, R32, R5, !P3 ;  /* 0x0000000520207207 */ /* 0x000fe20005800000 */
[----:B------:R-:W-:-:S07]  /*7ce0*/  IMAD.MOV.U32 R5, RZ, RZ, R17 ;  /* 0x000000ffff057224 */ /* 0x000fce00078e0011 */
.L_x_162:
[----:B------:R-:W-:Y:S01]  /*7cf0*/  UIADD3 UR5, UR9, UR5, URZ ;  /* 0x0000000509057290 */ /* 0x000fe2000fffe03f */
[----:B------:R-:W-:Y:S01]  /*7d00*/  LOP3.LUT P0, RZ, R7, 0xff, RZ, 0xc0, !PT ;  /* 0x000000ff07ff7812 */ /* 0x000fe2000780c0ff */
[----:B------:R-:W-:Y:S02]  /*7d10*/  IMAD.MOV.U32 R7, RZ, RZ, R32 ;  /* 0x000000ffff077224 */ /* 0x000fe400078e0020 */
[----:B------:R-:W-:Y:S02]  /*7d20*/  USHF.R.U32.HI UR6, URZ, 0x2, UR5 ;  /* 0x000000023f067899 */ /* 0x000fe40008011605 */
[----:B------:R-:W-:Y:S02]  /*7d30*/  UISETP.GT.U32.AND UP1, UPT, UR5, 0x3, UPT ;  /* 0x000000030500788c */ /* 0x000fe4000bf24070 */
[----:B------:R-:W-:Y:S02]  /*7d40*/  ULOP3.LUT UR6, UR6, 0x1, URZ, 0xc0, !UPT ;  /* 0x0000000106067892 */ /* 0x000fe4000f8ec03f */
[----:B------:R-:W-:-:S02]  /*7d50*/  UISETP.LT.U32.AND UP1, UPT, UR9, 0x4, UP1 ;  /* 0x000000040900788c */ /* 0x000fc40008f21070 */
[----:B------:R-:W-:Y:S02]  /*7d60*/  UISETP.NE.U32.AND UP0, UPT, UR6, 0x1, UPT ;  /* 0x000000010600788c */ /* 0x000fe4000bf05070 */
[----:B------:R-:W-:Y:S02]  /*7d70*/  USEL UR7, URZ, 0x1, !UP1 ;  /* 0x000000013f077887 */ /* 0x000fe4000c800000 */
[----:B------:R-:W-:Y:S02]  /*7d80*/  UISETP.GT.U32.AND UP0, UPT, UR9, 0x3, !UP0 ;  /* 0x000000030900788c */ /* 0x000fe4000c704070 */
[----:B------:R-:W-:Y:S02]  /*7d90*/  ULOP3.LUT UR5, UR5, 0x3, URZ, 0xc0, !UPT ;  /* 0x0000000305057892 */ /* 0x000fe4000f8ec03f */
[----:B------:R-:W-:-:S04]  /*7da0*/  USEL UR6, URZ, 0x1, !UP0 ;  /* 0x000000013f067887 */ /* 0x000fc8000c000000 */
[----:B------:R-:W-:Y:S01]  /*7db0*/  ULOP3.LUT UR4, UR6, UR4, UR7, 0x96, !UPT ;  /* 0x0000000406047292 */ /* 0x000fe2000f8e9607 */
[----:B------:R-:W-:Y:S11]  /*7dc0*/  @P0 BRA `(.L_x_165) ;  /* 0xffffff9000540947 */ /* 0x000ff6000383ffff */
[----:B------:R-:W-:Y:S05]  /*7dd0*/  EXIT ;  /* 0x000000000000794d */ /* 0x000fea0003800000 */
.L_x_3:
[----:B0-----:R-:W-:Y:S01]  /*7de0*/  ULDC.64 UR4, c[0x0][0x650] ;  /* 0x0001940000047ab9 */ /* 0x001fe20000000a00 */
        /* <DEDUP_REMOVED lines=25> */
.L_x_167:
[--C-:B------:R-:W-:Y:S01]  /*7f80*/  SHF.R.U64 R16, R14, R18, R15.reuse ;  /* 0x000000120e107219 */ /* 0x100fe2000000120f */
[----:B------:R-:W0:Y:S01]  /*7f90*/  LDC R22, c[0x0][0x618] ;  /* 0x00018600ff167b82 */ /* 0x000e220000000800 */
[----:B------:R-:W-:Y:S01]  /*7fa0*/  I2FP.F32.U32 R7, R8 ;  /* 0x0000000800077245 */ /* 0x000fe20000201000 */
[----:B------:R-:W-:Y:S01]  /*7fb0*/  ULDC UR4, c[0x0][0x150] ;  /* 0x0000540000047ab9 */ /* 0x000fe20000000800 */
[----:B------:R-:W-:Y:S02]  /*7fc0*/  SHF.R.U32.HI R6, RZ, R18, R15 ;  /* 0x00000012ff067219 */ /* 0x000fe4000001160f */
[----:B------:R-:W-:Y:S01]  /*7fd0*/  IADD3 R9, P0, RZ, -R16, RZ ;  /* 0x80000010ff097210 */ /* 0x000fe20007f1e0ff */
[----:B------:R-:W-:Y:S01]  /*7fe0*/  FMUL R13, R7, UR4 ;  /* 0x00000004070d7c20 */ /* 0x000fe20008400000 */
[----:B------:R-:W-:Y:S01]  /*7ff0*/  ULDC UR4, c[0x0][0x154] ;  /* 0x0000550000047ab9 */ /* 0x000fe20000000800 */
[----:B------:R-:W1:Y:S02]  /*8000*/  LDC.64 R24, c[0x0][0x640] ;  /* 0x00019000ff187b82 */ /* 0x000e640000000a00 */
[----:B------:R-:W-:-:S02]  /*8010*/  IMAD.X R11, RZ, RZ, ~R6, P0 ;  /* 0x000000ffff0b7224 */ /* 0x000fc400000e0e06 */
[----:B------:R-:W2:Y:S01]  /*8020*/  F2I.U32.TRUNC.NTZ R13, R13 ;  /* 0x0000000d000d7305 */ /* 0x000ea2000020f000 */
[----:B------:R-:W-:-:S03]  /*8030*/  IMAD.WIDE.U32 R6, R9, R20, R2 ;  /* 0x0000001409067225 */ /* 0x000fc600078e0002 */
[----:B------:R-:W3:Y:S01]  /*8040*/  LDC R15, c[0x0][0x144] ;  /* 0x00005100ff0f7b82 */ /* 0x000ee20000000800 */
[----:B------:R-:W-:-:S04]  /*8050*/  IMAD R12, R11, R20, RZ ;  /* 0x000000140b0c7224 */ /* 0x000fc800078e02ff */
[----:B------:R-:W-:Y:S02]  /*8060*/  IMAD R9, R9, R21, R12 ;  /* 0x0000001509097224 */ /* 0x000fe400078e020c */
[----:B------:R-:W-:Y:S01]  /*8070*/  IMAD.MOV.U32 R12, RZ, RZ, -0x1 ;  /* 0xffffffffff0c7424 */ /* 0x000fe200078e00ff */
[----:B------:R-:W4:Y:S01]  /*8080*/  LDC R18, c[0x0][0x608] ;  /* 0x00018200ff127b82 */ /* 0x000f220000000800 */
[----:B------:R-:W-:Y:S01]  /*8090*/  IMAD.IADD R7, R7, 0x1, R9 ;  /* 0x0000000107077824 */ /* 0x000fe200078e0209 */
[----:B------:R-:W-:-:S04]  /*80a0*/  I2FP.F32.U32 R9, R10 ;  /* 0x0000000a00097245 */ /* 0x000fc80000201000 */
[-C--:B0-----:R-:W-:Y:S01]  /*80b0*/  SHF.R.U64 R14, R6, R22.reuse, R7 ;  /* 0x00000016060e7219 */ /* 0x081fe20000001207 */
[----:B--2---:R-:W-:Y:S01]  /*80c0*/  IMAD.MOV R6, RZ, RZ, -R13 ;  /* 0x000000ffff067224 */ /* 0x004fe200078e0a0d */
[----:B------:R-:W0:Y:S01]  /*80d0*/  LDC R11, c[0x0][0x658] ;  /* 0x00019600ff0b7b82 */ /* 0x000e220000000800 */
[----:B-1----:R-:W-:Y:S01]  /*80e0*/  ISETP.NE.U32.AND P0, PT, R24, RZ, PT ;  /* 0x000000ff1800720c */ /* 0x002fe20003f05070 */
[----:B------:R-:W-:Y:S01]  /*80f0*/  FMUL R9, R9, UR4 ;  /* 0x0000000409097c20 */ /* 0x000fe20008400000 */
[----:B------:R-:W-:Y:S02]  /*8100*/  SHF.R.U32.HI R7, RZ, R22, R7 ;  /* 0x00000016ff077219 */ /* 0x000fe40000011607 */
[----:B------:R-:W-:-:S03]  /*8110*/  ISETP.NE.AND.EX P0, PT, R25, RZ, PT, P0 ;  /* 0x000000ff1900720c */ /* 0x000fc60003f05300 */
[----:B------:R-:W1:Y:S01]  /*8120*/  LDC R21, c[0x0][0x148] ;  /* 0x00005200ff157b82 */ /* 0x000e620000000800 */
[----:B---3--:R-:W-:Y:S02]  /*8130*/  IMAD R22, R15, R6, R8 ;  /* 0x000000060f167224 */ /* 0x008fe400078e0208 */
[----:B------:R-:W-:-:S05]  /*8140*/  IMAD.MOV.U32 R8, RZ, RZ, 0x1 ;  /* 0x00000001ff087424 */ /* 0x000fca00078e00ff */
[----:B------:R-:W2:Y:S01]  /*8150*/  LDC R20, c[0x0][0x600] ;  /* 0x00018000ff147b82 */ /* 0x000ea20000000800 */
[-CC-:B----4-:R-:W-:Y:S02]  /*8160*/  SHF.R.U64 R17, R14, R18.reuse, R7.reuse ;  /* 0x000000120e117219 */ /* 0x190fe40000001207 */
[----:B------:R-:W-:Y:S02]  /*8170*/  SHF.R.U32.HI R6, RZ, R18, R7 ;  /* 0x00000012ff067219 */ /* 0x000fe40000011607 */
[----:B------:R3:W4:Y:S03]  /*8180*/  F2I.U32.TRUNC.NTZ R18, R9 ;  /* 0x0000000900127305 */ /* 0x000726000020f000 */
[----:B------:R-:W1:Y:S01]  /*8190*/  LDC R23, c[0x0][0x648] ;  /* 0x00019200ff177b82 */ /* 0x000e620000000800 */
[-C--:B0-----:R-:W-:Y:S02]  /*81a0*/  SHF.R.U64 R19, R17, R11.reuse, R6 ;  /* 0x0000000b11137219 */ /* 0x081fe40000001206 */
[----:B------:R-:W-:-:S02]  /*81b0*/  SHF.L.U32 R12, R12, R11, RZ ;  /* 0x0000000b0c0c7219 */ /* 0x000fc400000006ff */
[-C--:B------:R-:W-:Y:S01]  /*81c0*/  SHF.R.U32.HI R7, RZ, R11.reuse, R6 ;  /* 0x0000000bff077219 */ /* 0x080fe20000011606 */
[----:B------:R-:W-:Y:S01]  /*81d0*/  IMAD.MOV.U32 R6, RZ, RZ, R19 ;  /* 0x000000ffff067224 */ /* 0x000fe200078e0013 */
[----:B------:R-:W-:Y:S01]  /*81e0*/  SHF.L.U32 R27, R8, R11, RZ ;  /* 0x0000000b081b7219 */ /* 0x000fe200000006ff */
[----:B------:R-:W0:Y:S01]  /*81f0*/  LDC R26, c[0x0][0x638] ;  /* 0x00018e00ff1a7b82 */ /* 0x000e220000000800 */
[----:B------:R-:W-:-:S07]  /*8200*/  LOP3.LUT R28, RZ, R12, RZ, 0x33, !PT ;  /* 0x0000000cff1c7212 */ /* 0x000fce00078e33ff */
[----:B------:R-:W0:Y:S01]  /*8210*/  LDC R29, c[0x0][0x610] ;  /* 0x00018400ff1d7b82 */ /* 0x000e220000000800 */
[----:B---34-:R-:W-:Y:S05]  /*8220*/  @!P0 BRA `(.L_x_168) ;  /* 0x0000000000288947 */ /* 0x018fea0003800000 */
        /* <DEDUP_REMOVED lines=10> */
.L_x_168:
[----:B-1----:R-:W-:Y:S01]  /*82d0*/  SHF.R.U64 R7, R6, R23, R7 ;  /* 0x0000001706077219 */ /* 0x002fe20000001207 */
[----:B--2---:R-:W-:Y:S01]  /*82e0*/  VIADD R9, R20, 0xffffffff ;  /* 0xffffffff14097836 */ /* 0x004fe20000000000 */
[----:B------:R-:W-:Y:S01]  /*82f0*/  LOP3.LUT R6, R17, R28, RZ, 0xc0, !PT ;  /* 0x0000001c11067212 */ /* 0x000fe200078ec0ff */
[----:B------:R-:W-:Y:S02]  /*8300*/  IMAD.MOV R18, RZ, RZ, -R18 ;  /* 0x000000ffff127224 */ /* 0x000fe400078e0a12 */
[----:B------:R-:W-:Y:S02]  /*8310*/  IMAD.MOV R8, RZ, RZ, -R7 ;  /* 0x000000ffff087224 */ /* 0x000fe400078e0a07 */
[----:B------:R-:W-:Y:S01]  /*8320*/  IMAD R11, R27, R7, R6 ;  /* 0x000000071b0b7224 */ /* 0x000fe200078e0206 */
[----:B------:R-:W-:Y:S01]  /*8330*/  LOP3.LUT R7, R14, R9, RZ, 0xc0, !PT ;  /* 0x000000090e077212 */ /* 0x000fe200078ec0ff */
[----:B------:R-:W-:Y:S02]  /*8340*/  @P3 IMAD R22, R21, R18, R10 ;  /* 0x0000001215163224 */ /* 0x000fe400078e020a */
[----:B0-----:R-:W-:-:S02]  /*8350*/  IMAD R6, R8, R26, R19 ;  /* 0x0000001a08067224 */ /* 0x001fc400078e0213 */
[----:B------:R-:W-:Y:S02]  /*8360*/  IMAD R11, R11, R29, R22 ;  /* 0x0000001d0b0b7224 */ /* 0x000fe400078e0216 */
[----:B------:R-:W-:Y:S02]  /*8370*/  IMAD R6, R6, R20, R7 ;  /* 0x0000001406067224 */ /* 0x000fe400078e0207 */
[----:B------:R-:W-:-:S03]  /*8380*/  IMAD.MOV.U32 R8, RZ, RZ, 0x1 ;  /* 0x00000001ff087424 */ /* 0x000fc600078e00ff */
[----:B------:R-:W-:Y:S02]  /*8390*/  SEL R15, R6, R11, !P3 ;  /* 0x0000000b060f7207 */ /* 0x000fe40005800000 */
[----:B------:R-:W-:Y:S01]  /*83a0*/  SEL R11, R11, R6, !P3 ;  /* 0x000000060b0b7207 */ /* 0x000fe20005800000 */
[----:B------:R-:W-:Y:S01]  /*83b0*/  IMAD.MOV.U32 R6, RZ, RZ, R16 ;  /* 0x000000ffff067224 */ /* 0x000fe200078e0010 */
[----:B------:R-:W-:-:S07]  /*83c0*/  PRMT R7, R8, 0x7610, R7 ;  /* 0x0000761008077816 */ /* 0x000fce0000000007 */
.L_x_166:
[----:B------:R-:W-:-:S08]  /*83d0*/  NOP ;  /* 0x0000000000007918 */ /* 0x000fd00000000000 */
[----:B------:R-:W0:-:S00]  /*83e0*/  USETMAXREG.DEALLOC.CTAPOOL 0x28 ;  /* 0x00000028000079c8 */ /* 0x000e0000080e0500 */
[----:B0-----:R-:W-:-:S13]  /*83f0*/  ISETP.NE.AND P0, PT, R5, RZ, PT ;  /* 0x000000ff0500720c */ /* 0x001fda0003f05270 */
[----:B------:R-:W-:Y:S05]  /*8400*/  @P0 EXIT ;  /* 0x000000000000094d */ /* 0x000fea0003800000 */
[----:B------:R-:W-:Y:S01]  /*8410*/  LOP3.LUT P0, RZ, R7, 0xff, RZ, 0xc0, !PT ;  /* 0x000000ff07ff7812 */ /* 0x000fe2000780c0ff */
[----:B------:R-:W-:Y:S02]  /*8420*/  IMAD.MOV.U32 R12, RZ, RZ, 0x1 ;  /* 0x00000001ff0c7424 */ /* 0x000fe400078e00ff */
[----:B------:R-:W-:-:S10]  /*8430*/  IMAD.MOV.U32 R5, RZ, RZ, RZ ;  /* 0x000000ffff057224 */ /* 0x000fd400078e00ff */
[----:B------:R-:W-:Y:S05]  /*8440*/  @!P0 BRA `(.L_x_169) ;  /* 0x0000000c00348947 */ /* 0x000fea0003800000 */
[----:B------:R-:W0:Y:S01]  /*8450*/  LDC R5, c[0x0][0x28c] ;  /* 0x0000a300ff057b82 */ /* 0x000e220000000800 */
[----:B------:R-:W-:Y:S01]  /*8460*/  ULDC UR5, c[0x0][0x600] ;  /* 0x0001800000057ab9 */ /* 0x000fe20000000800 */
[----:B------:R-:W-:Y:S01]  /*8470*/  ULDC UR4, c[0x0][0xc] ;  /* 0x0000030000047ab9 */ /* 0x000fe20000000800 */
[----:B------:R-:W-:Y:S01]  /*8480*/  UIADD3 UR16, UR5, -0x1, URZ ;  /* 0xffffffff05107890 */ /* 0x000fe2000fffe03f */
[C---:B------:R-:W-:Y:S01]  /*8490*/  LOP3.LUT P4, RZ, R0.reuse, 0x7f, RZ, 0xc0, !PT ;  /* 0x0000007f00ff7812 */ /* 0x040fe2000788c0ff */
[----:B------:R-:W-:Y:S01]  /*84a0*/  ULDC UR6, c[0x0][0x658] ;  /* 0x0001960000067ab9 */ /* 0x000fe20000000800 */
[----:B------:R-:W-:Y:S01]  /*84b0*/  ULDC UR5, c[0x0][0x10] ;  /* 0x0000040000057ab9 */ /* 0x000fe20000000800 */
[----:B------:R-:W-:Y:S01]  /*84c0*/  UMOV UR7, 0xffffffff ;  /* 0xffffffff00077882 */ /* 0x000fe20000000000 */
[----:B------:R-:W-:Y:S01]  /*84d0*/  UMOV UR8, 0x1 ;  /* 0x0000000100087882 */ /* 0x000fe20000000000 */
[----:B------:R-:W-:Y:S01]  /*84e0*/  UIMAD.WIDE.U32 UR4, UR4, UR5, URZ ;  /* 0x00000005040472a5 */ /* 0x000fe2000f8e003f */
[----:B------:R-:W-:Y:S01]  /*84f0*/  LOP3.LUT P0, RZ, R0, 0x1f, RZ, 0xc0, !PT ;  /* 0x0000001f00ff7812 */ /* 0x000fe2000780c0ff */
[----:B------:R-:W-:Y:S01]  /*8500*/  USHF.L.U32 UR7, UR7, UR6, URZ ;  /* 0x0000000607077299 */ /* 0x000fe2000800063f */
[----:B------:R-:W-:Y:S01]  /*8510*/  BSSY B0, `(.L_x_169) ;  /* 0x00000c0000007945 */ /* 0x000fe20003800000 */
[----:B------:R-:W-:Y:S01]  /*8520*/  USHF.L.U32 UR18, UR8, UR6, URZ ;  /* 0x0000000608127299 */ /* 0x000fe2000800063f */
[----:B------:R-:W-:Y:S01]  /*8530*/  IMAD.MOV.U32 R14, RZ, RZ, 0x1 ;  /* 0x00000001ff0e7424 */ /* 0x000fe200078e00ff */
[----:B------:R-:W-:Y:S01]  /*8540*/  LOP3.LUT R17, R4, 0x2, RZ, 0xfc, !PT ;  /* 0x0000000204117812 */ /* 0x000fe200078efcff */
[----:B------:R-:W-:Y:S01]  /*8550*/  ULDC UR6, c[0x0][0x14] ;  /* 0x0000050000067ab9 */ /* 0x000fe20000000800 */
[----:B------:R-:W-:Y:S01]  /*8560*/  PLOP3.LUT P0, PT, P0, P4, PT, 0x8a, 0x0 ;  /* 0x000000000000781c */ /* 0x000fe20000709172 */
[----:B------:R-:W-:Y:S01]  /*8570*/  UIMAD.WIDE.U32 UR20, UR4, UR6, URZ ;  /* 0x00000006041472a5 */ /* 0x000fe2000f8e003f */
[----:B------:R-:W-:Y:S01]  /*8580*/  IMAD.MOV.U32 R12, RZ, RZ, 0x1 ;  /* 0x00000001ff0c7424 */ /* 0x000fe200078e00ff */
[----:B------:R-:W-:-:S02]  /*8590*/  UIMAD UR13, UR5, UR6, URZ ;  /* 0x00000006050d72a4 */ /* 0x000fc4000f8e023f */
[----:B------:R-:W-:Y:S01]  /*85a0*/  ULOP3.LUT UR17, URZ, UR7, URZ, 0x33, !UPT ;  /* 0x000000073f117292 */ /* 0x000fe2000f8e333f */
[----:B0-----:R-:W-:Y:S01]  /*85b0*/  VIADD R5, R5, 0x3f ;  /* 0x0000003f05057836 */ /* 0x001fe20000000000 */
[----:B------:R-:W-:Y:S01]  /*85c0*/  UIADD3 UR13, UR21, UR13, URZ ;  /* 0x0000000d150d7290 */ /* 0x000fe2000fffe03f */
[----:B------:R-:W-:-:S03]  /*85d0*/  ULDC.64 UR22, c[0x0][0x198] ;  /* 0x0000660000167ab9 */ /* 0x000fc60000000a00 */
[----:B------:R-:W-:-:S04]  /*85e0*/  SHF.R.S32.HI R8, RZ, 0x1f, R5 ;  /* 0x0000001fff087819 */ /* 0x000fc80000011405 */
[----:B------:R-:W-:Y:S01]  /*85f0*/  LEA.HI R8, R8, R5, RZ, 0x6 ;  /* 0x0000000508087211 */ /* 0x000fe200078f30ff */
[----:B------:R-:W-:-:S03]  /*8600*/  IMAD.MOV.U32 R5, RZ, RZ, RZ ;  /* 0x000000ffff057224 */ /* 0x000fc600078e00ff */
[----:B------:R-:W-:-:S05]  /*8610*/  SHF.R.S32.HI R16, RZ, 0x6, R8 ;  /* 0x00000006ff107819 */ /* 0x000fca0000011408 */
[----:B------:R-:W-:-:S07]  /*8620*/  VIADD R13, R16, 0x1 ;  /* 0x00000001100d7836 */ /* 0x000fce0000000000 */
.L_x_181:
[----:B------:R-:W-:-:S03]  /*8630*/  UMOV UR4, 0xffffffff ;  /* 0xffffffff00047882 */ /* 0x000fc60000000000 */
[----:B------:R-:W-:Y:S05]  /*8640*/  BRA.DIV UR4, `(.L_x_170) ;  /* 0x0000000e04a47947 */ /* 0x000fea000b800000 */
[----:B------:R-:W-:-:S13]  /*8650*/  ELECT P1, URZ, PT ;  /* 0x00000000003f782f */ /* 0x000fda0003820000 */
.L_x_192:
[----:B------:R-:W0:Y:S01]  /*8660*/  LDC R0, c[0x0][0x28c] ;  /* 0x0000a300ff007b82 */ /* 0x000e220000000800 */
[----:B------:R-:W-:Y:S01]  /*8670*/  BSSY B1, `(.L_x_171) ;  /* 0x0000037000017945 */ /* 0x000fe20003800000 */
[----:B0-----:R-:W-:-:S13]  /*8680*/  ISETP.LT.OR P1, PT, R0, 0x1, !P1 ;  /* 0x000000010000780c */ /* 0x001fda0004f21670 */
[----:B------:R-:W-:Y:S05]  /*8690*/  @P1 BRA `(.L_x_172) ;  /* 0x0000000000d01947 */ /* 0x000fea0003800000 */
[----:B------:R-:W-:Y:S02]  /*86a0*/  IMAD.SHL.U32 R15, R15, 0x40, RZ ;  /* 0x000000400f0f7824 */ /* 0x000fe400078e00ff */
[----:B------:R-:W-:Y:S02]  /*86b0*/  IMAD.SHL.U32 R11, R11, 0x100, RZ ;  /* 0x000001000b0b7824 */ /* 0x000fe400078e00ff */
[----:B------:R-:W-:Y:S02]  /*86c0*/  IMAD.MOV.U32 R20, RZ, RZ, RZ ;  /* 0x000000ffff147224 */ /* 0x000fe400078e00ff */
[----:B------:R-:W-:Y:S02]  /*86d0*/  IMAD.MOV.U32 R0, RZ, RZ, R13 ;  /* 0x000000ffff007224 */ /* 0x000fe400078e000d */
[----:B------:R-:W-:Y:S02]  /*86e0*/  IMAD.MOV.U32 R7, RZ, RZ, R12 ;  /* 0x000000ffff077224 */ /* 0x000fe400078e000c */
[----:B------:R-:W-:-:S07]  /*86f0*/  IMAD.MOV.U32 R8, RZ, RZ, R5 ;  /* 0x000000ffff087224 */ /* 0x000fce00078e0005 */
.L_x_176:
[----:B------:R-:W0:Y:S01]  /*8700*/  S2R R10, SR_CgaCtaId ;  /* 0x00000000000a7919 */ /* 0x000e220000008800 */
[----:B------:R-:W-:-:S04]  /*8710*/  MOV R9, 0x400 ;  /* 0x0000040000097802 */ /* 0x000fc80000000f00 */
[----:B0-----:R-:W-:Y:S02]  /*8720*/  LEA R19, R10, R9, 0x18 ;  /* 0x000000090a137211 */ /* 0x001fe400078ec0ff */
[----:B------:R-:W-:Y:S01]  /*8730*/  SHF.L.U32 R9, R7, 0x1f, RZ ;  /* 0x0000001f07097819 */ /* 0x000fe200000006ff */
[----:B------:R-:W0:Y:S02]  /*8740*/  @!P4 LDC R10, c[0x0][0x500] ;  /* 0x00014000ff0acb82 */ /* 0x000e240000000800 */
[----:B------:R-:W-:-:S04]  /*8750*/  IMAD R18, R8, 0x8, R19 ;  /* 0x0000000808127824 */ /* 0x000fc800078e0213 */
[----:B------:R-:W1:Y:S02]  /*8760*/  SYNCS.PHASECHK.TRANS64.TRYWAIT P1, [R18+URZ+0x20], R9 ;  /* 0x00002009120075a7 */ /* 0x000e64000802017f */
[----:B-1----:R-:W-:Y:S05]  /*8770*/  @!P1 BRA `(.L_x_173) ;  /* 0x0000000c00789947 */ /* 0x002fea0003800000 */
.L_x_193:
[----:B-1----:R-:W-:Y:S01]  /*8780*/  PRMT R9, R17, 0x9910, RZ ;  /* 0x0000991011097816 */ /* 0x002fe200000000ff */
[----:B0-----:R0:W-:Y:S03]  /*8790*/  @!P4 SYNCS.ARRIVE.TRANS64 RZ, [R18+URZ], R10 ;  /* 0x0000000a12ffc9a7 */ /* 0x0011e6000800003f */
[----:B------:R-:W-:-:S13]  /*87a0*/  ISETP.NE.AND P1, PT, R9, 0x2, PT ;  /* 0x000000020900780c */ /* 0x000fda0003f25270 */
[----:B0-----:R-:W-:Y:S05]  /*87b0*/  @P1 BRA `(.L_x_174) ;  /* 0x0000000000041947 */ /* 0x001fea0003800000 */
[----:B------:R-:W-:Y:S01]  /*87c0*/  BPT.TRAP 0x1 ;  /* 0x000000040000795c */ /* 0x000fe20000300000 */
.L_x_174:
[----:B------:R-:W-:Y:S05]  /*87d0*/  @P0 BRA `(.L_x_175) ;  /* 0x0000000000040947 */ /* 0x000fea0003800000 */
[----:B------:R-:W-:Y:S01]  /*87e0*/  BPT.TRAP 0x1 ;  /* 0x000000040000795c */ /* 0x000fe20000300000 */
.L_x_175:
[--C-:B------:R-:W-:Y:S01]  /*87f0*/  IMAD R9, R8, 0x4000, R19.reuse ;  /* 0x0000400008097824 */ /* 0x100fe200078e0213 */
[----:B------:R-:W-:Y:S01]  /*8800*/  R2UR UR9, R18 ;  /* 0x00000000120972ca */ /* 0x000fe200000e0000 */
[----:B------:R-:W-:Y:S01]  /*8810*/  IMAD R19, R8, 0x1000, R19 ;  /* 0x0000100008137824 */ /* 0x000fe200078e0213 */
[----:B------:R-:W-:Y:S01]  /*8820*/  UIADD3 UR4, UP0, UR22, 0xf0, URZ ;  /* 0x000000f016047890 */ /* 0x000fe2000ff1e03f */
[----:B------:R-:W-:Y:S01]  /*8830*/  VIADD R0, R0, 0xffffffff ;  /* 0xffffffff00007836 */ /* 0x000fe20000000000 */
[----:B------:R-:W-:Y:S01]  /*8840*/  R2UR UR5, R9 ;  /* 0x00000000090572ca */ /* 0x000fe200000e0000 */
[----:B------:R-:W-:Y:S01]  /*8850*/  UIADD3 UR24, UP1, UR22, 0x1f0, URZ ;  /* 0x000001f016187890 */ /* 0x000fe2000ff3e03f */
[----:B------:R-:W-:Y:S01]  /*8860*/  R2UR UR8, R19 ;  /* 0x00000000130872ca */ /* 0x000fe200000e0000 */
[----:B------:R-:W-:Y:S01]  /*8870*/  VIADD R8, R8, 0x1 ;  /* 0x0000000108087836 */ /* 0x000fe20000000000 */
[----:B------:R-:W-:Y:S01]  /*8880*/  R2UR UR11, R11 ;  /* 0x000000000b0b72ca */ /* 0x000fe200000e0000 */
[----:B------:R-:W-:Y:S01]  /*8890*/  UIADD3.X UR25, URZ, UR23, URZ, UP1, !UPT ;  /* 0x000000173f197290 */ /* 0x000fe20008ffe43f */
[----:B------:R-:W-:Y:S01]  /*88a0*/  R2UR UR10, R20 ;  /* 0x00000000140a72ca */ /* 0x000fe200000e0000 */
[----:B------:R-:W-:Y:S01]  /*88b0*/  UMOV UR6, 0x0 ;  /* 0x0000000000067882 */ /* 0x000fe20000000000 */
[----:B------:R-:W-:Y:S01]  /*88c0*/  R2UR UR12, R6 ;  /* 0x00000000060c72ca */ /* 0x000fe200000e0000 */
[----:B------:R-:W-:Y:S01]  /*88d0*/  UMOV UR7, 0x10000000 ;  /* 0x1000000000077882 */ /* 0x000fe20000000000 */
[----:B------:R-:W-:Y:S01]  /*88e0*/  R2UR UR19, R15 ;  /* 0x000000000f1372ca */ /* 0x000fe200000e0000 */
[----:B------:R-:W-:Y:S01]  /*88f0*/  VIADD R20, R20, 0x40 ;  /* 0x0000004014147836 */ /* 0x000fe20000000000 */
[----:B------:R-:W-:Y:S01]  /*8900*/  ISETP.GT.AND P2, PT, R0, 0x1, PT ;  /* 0x000000010000780c */ /* 0x000fe20003f44270 */
[----:B------:R-:W-:Y:S01]  /*8910*/  UIADD3 UR14, UR5, 0x100, URZ ;  /* 0x00000100050e7890 */ /* 0x000fe2000fffe03f */
[----:B------:R-:W-:Y:S01]  /*8920*/  ISETP.NE.AND P1, PT, R8, 0x4, PT ;  /* 0x000000040800780c */ /* 0x000fe20003f25270 */
[----:B------:R-:W-:-:S02]  /*8930*/  UIADD3.X UR5, URZ, UR23, URZ, UP0, !UPT ;  /* 0x000000173f057290 */ /* 0x000fc400087fe43f */
[----:B------:R-:W-:Y:S01]  /*8940*/  UIADD3 UR15, UR8, 0x10100, URZ ;  /* 0x00010100080f7890 */ /* 0x000fe2000fffe03f */
[----:B------:R-:W-:Y:S02]  /*8950*/  SEL R10, RZ, 0x1, P1 ;  /* 0x00000001ff0a7807 */ /* 0x000fe40000800000 */
[----:B------:R-:W-:Y:S01]  /*8960*/  UMOV UR8, UR14 ;  /* 0x0000000e00087c82 */ /* 0x000fe20008000000 */
[----:B------:R-:W-:Y:S02]  /*8970*/  SEL R8, R8, RZ, P1 ;  /* 0x000000ff08087207 */ /* 0x000fe40000800000 */
[----:B------:R-:W-:Y:S01]  /*8980*/  LOP3.LUT R7, R7, R10, RZ, 0x3c, !PT ;  /* 0x0000000a07077212 */ /* 0x000fe200078e3cff */
[----:B------:R0:W-:Y:S02]  /*8990*/  UTMALDG.3D [UR8], [UR4], desc[UR6] ;  /* 0x00000608040075b4 */ /* 0x0001e40008011000 */
[----:B0-----:R-:W-:Y:S01]  /*89a0*/  UMOV UR8, UR15 ;  /* 0x0000000f00087c82 */ /* 0x001fe20008000000 */
[----:B------:R-:W-:-:S02]  /*89b0*/  UMOV UR11, UR19 ;  /* 0x00000013000b7c82 */ /* 0x000fc40008000000 */
[----:B------:R0:W-:Y:S02]  /*89c0*/  UTMALDG.3D [UR8], [UR24], desc[UR6] ;  /* 0x00000608180075b4 */ /* 0x0001e40008011000 */
[----:B0-----:R-:W-:Y:S05]  /*89d0*/  @P2 BRA `(.L_x_176) ;  /* 0xfffffffc00482947 */ /* 0x001fea000383ffff */
.L_x_172:
[----:B------:R-:W-:Y:S05]  /*89e0*/  BSYNC B1 ;  /* 0x0000000000017941 */ /* 0x000fea0003800000 */
.L_x_171:
[----:B------:R-:W-:Y:S01]  /*89f0*/  LOP3.LUT P2, RZ, R14, 0xff, RZ, 0xc0, !PT ;  /* 0x000000ff0eff7812 */ /* 0x000fe2000784c0ff */
[----:B------:R-:W-:Y:S01]  /*8a00*/  IMAD.IADD R5, R16, 0x1, R5 ;  /* 0x0000000110057824 */ /* 0x000fe200078e0205 */
[----:B------:R-:W-:Y:S01]  /*8a10*/  IADD3 R2, P5, R2, UR20, RZ ;  /* 0x0000001402027c10 */ /* 0x000fe2000ffbe0ff */
[----:B------:R-:W-:Y:S01]  /*8a20*/  ULDC.64 UR4, c[0x0][0x650] ;  /* 0x0001940000047ab9 */ /* 0x000fe20000000a00 */
[----:B------:R-:W-:Y:S01]  /*8a30*/  BSSY B1, `(.L_x_177) ;  /* 0x000006b000017945 */ /* 0x000fe20003800000 */
[----:B------:R-:W-:Y:S01]  /*8a40*/  IMAD.MOV.U32 R11, RZ, RZ, -0x1 ;  /* 0xffffffffff0b7424 */ /* 0x000fe200078e00ff */
[----:B------:R-:W-:Y:S01]  /*8a50*/  ISETP.GT.U32.AND P1, PT, R5, 0x3, PT ;  /* 0x000000030500780c */ /* 0x000fe20003f24070 */
[----:B------:R-:W-:Y:S01]  /*8a60*/  IMAD.MOV.U32 R15, RZ, RZ, -0x1 ;  /* 0xffffffffff0f7424 */ /* 0x000fe200078e00ff */
[----:B------:R-:W-:Y:S02]  /*8a70*/  SHF.R.U32.HI R0, RZ, 0x2, R5 ;  /* 0x00000002ff007819 */ /* 0x000fe40000011605 */
[----:B------:R-:W-:-:S02]  /*8a80*/  ISETP.LT.U32.AND P1, PT, R16, 0x4, P1 ;  /* 0x000000041000780c */ /* 0x000fc40000f21070 */
[----:B------:R-:W-:Y:S01]  /*8a90*/  IADD3.X R3, R3, UR13, RZ, P5, !PT ;  /* 0x0000000d03037c10 */ /* 0x000fe2000affe4ff */
[----:B------:R-:W0:Y:S01]  /*8aa0*/  @P2 S2R R7, SR_CgaCtaId ;  /* 0x0000000000072919 */ /* 0x000e220000008800 */
[----:B------:R-:W-:Y:S02]  /*8ab0*/  @P2 MOV R6, 0x400 ;  /* 0x0000040000062802 */ /* 0x000fe40000000f00 */
[----:B------:R-:W-:Y:S02]  /*8ac0*/  ISETP.GE.U32.AND P5, PT, R2, UR4, PT ;  /* 0x0000000402007c0c */ /* 0x000fe4000bfa6070 */
[----:B------:R-:W-:Y:S02]  /*8ad0*/  LOP3.LUT R0, R0, 0x1, RZ, 0xc0, !PT ;  /* 0x0000000100007812 */ /* 0x000fe400078ec0ff */
[----:B------:R-:W-:Y:S02]  /*8ae0*/  LOP3.LUT R5, R5, 0x3, RZ, 0xc0, !PT ;  /* 0x0000000305057812 */ /* 0x000fe400078ec0ff */
[----:B------:R-:W-:-:S02]  /*8af0*/  PRMT R14, RZ, 0x7610, R14 ;  /* 0x00007610ff0e7816 */ /* 0x000fc4000000000e */
[----:B0-----:R-:W-:Y:S02]  /*8b00*/  @P2 LEA R6, R7, R6, 0x18 ;  /* 0x0000000607062211 */ /* 0x001fe400078ec0ff */
[----:B------:R-:W-:Y:S02]  /*8b10*/  SEL R7, RZ, 0x1, !P1 ;  /* 0x00000001ff077807 */ /* 0x000fe40004800000 */
[----:B------:R-:W-:Y:S01]  /*8b20*/  ISETP.GE.U32.AND.EX P1, PT, R3, UR5, PT, P5 ;  /* 0x0000000503007c0c */ /* 0x000fe2000bf26150 */
[----:B------:R0:W-:Y:S01]  /*8b30*/  @P2 SYNCS.ARRIVE.TRANS64.A1T0 RZ, [R6+URZ+0x58], RZ ;  /* 0x000058ff06ff29a7 */ /* 0x0001e2000810003f */
[----:B------:R-:W-:-:S04]  /*8b40*/  ISETP.NE.U32.AND P2, PT, R0, 0x1, PT ;  /* 0x000000010000780c */ /* 0x000fc80003f45070 */
[----:B------:R-:W-:Y:S01]  /*8b50*/  ISETP.GT.U32.AND P2, PT, R16, 0x3, !P2 ;  /* 0x000000031000780c */ /* 0x000fe20005744070 */
[----:B0-----:R-:W-:-:S03]  /*8b60*/  IMAD.MOV.U32 R6, RZ, RZ, -0x1 ;  /* 0xffffffffff067424 */ /* 0x001fc600078e00ff */
[----:B------:R-:W-:-:S04]  /*8b70*/  SEL R0, RZ, 0x1, !P2 ;  /* 0x00000001ff007807 */ /* 0x000fc80005000000 */
[----:B------:R-:W-:Y:S02]  /*8b80*/  LOP3.LUT R12, R0, R12, R7, 0x96, !PT ;  /* 0x0000000c000c7212 */ /* 0x000fe400078e9607 */
[----:B------:R-:W-:Y:S01]  /*8b90*/  PRMT R0, RZ, 0x7610, R0 ;  /* 0x00007610ff007816 */ /* 0x000fe20000000000 */
[----:B------:R-:W-:Y:S06]  /*8ba0*/  @P1 BRA `(.L_x_178) ;  /* 0x00000004004c1947 */ /* 0x000fec0003800000 */
[----:B------:R-:W-:Y:S01]  /*8bb0*/  ULDC.64 UR4, c[0x0][0x628] ;  /* 0x00018a0000047ab9 */ /* 0x000fe20000000a00 */
[----:B------:R-:W0:Y:S01]  /*8bc0*/  S2R R15, SR_CTAID.X ;  /* 0x00000000000f7919 */ /* 0x000e220000002500 */
[----:B------:R-:W-:Y:S01]  /*8bd0*/  ISETP.NE.U32.AND P1, PT, RZ, UR4, PT ;  /* 0x00000004ff007c0c */ /* 0x000fe2000bf25070 */
[----:B------:R-:W-:Y:S01]  /*8be0*/  ULDC UR7, c[0x0][0x630] ;  /* 0x00018c0000077ab9 */ /* 0x000fe20000000800 */
[----:B------:R-:W-:Y:S01]  /*8bf0*/  IMAD.MOV.U32 R6, RZ, RZ, R2 ;  /* 0x000000ffff067224 */ /* 0x000fe200078e0002 */
[----:B------:R-:W1:Y:S01]  /*8c00*/  S2R R0, SR_CTAID.Y ;  /* 0x0000000000007919 */ /* 0x000e620000002600 */
[----:B------:R-:W-:Y:S01]  /*8c10*/  ISETP.NE.AND.EX P1, PT, RZ, UR5, PT, P1 ;  /* 0x00000005ff007c0c */ /* 0x000fe2000bf25310 */
[----:B------:R-:W-:-:S12]  /*8c20*/  IMAD.MOV.U32 R7, RZ, RZ, R3 ;  /* 0x000000ffff077224 */ /* 0x000fd800078e0003 */
[----:B------:R-:W-:Y:S05]  /*8c30*/  @!P1 BRA `(.L_x_179) ;  /* 0x0000000000289947 */ /* 0x000fea0003800000 */
[----:B------:R-:W-:Y:S02]  /*8c40*/  ULDC UR6, c[0x0][0x634] ;  /* 0x00018d0000067ab9 */ /* 0x000fe40000000800 */
[----:B------:R-:W-:-:S05]  /*8c50*/  IADD3 R11, P1, R2, UR6, RZ ;  /* 0x00000006020b7c10 */ /* 0x000fca000ff3e0ff */
[----:B------:R-:W-:-:S04]  /*8c60*/  IMAD.X R19, RZ, RZ, R3, P1 ;  /* 0x000000ffff137224 */ /* 0x000fc800008e0603 */
[----:B------:R-:W-:-:S04]  /*8c70*/  IMAD.WIDE.U32 R8, R19, UR4, RZ ;  /* 0x0000000413087c25 */ /* 0x000fc8000f8e00ff */
[----:B------:R-:W-:-:S04]  /*8c80*/  IMAD.WIDE.U32 R8, P1, R11, UR5, R8 ;  /* 0x000000050b087c25 */ /* 0x000fc8000f820008 */
[----:B------:R-:W-:-:S04]  /*8c90*/  IMAD.WIDE.U32 R10, R11, UR4, RZ ;  /* 0x000000040b0a7c25 */ /* 0x000fc8000f8e00ff */
[----:B------:R-:W-:Y:S01]  /*8ca0*/  IMAD.X R7, RZ, RZ, RZ, P1 ;  /* 0x000000ffff077224 */ /* 0x000fe200008e06ff */
[----:B------:R-:W-:Y:S01]  /*8cb0*/  IADD3 RZ, P1, R11, R8, RZ ;  /* 0x000000080bff7210 */ /* 0x000fe20007f3e0ff */
[----:B------:R-:W-:-:S04]  /*8cc0*/  IMAD.MOV.U32 R6, RZ, RZ, R9 ;  /* 0x000000ffff067224 */ /* 0x000fc800078e0009 */
[----:B------:R-:W-:-:S08]  /*8cd0*/  IMAD.WIDE.U32.X R6, R19, UR5, R6, P1 ;  /* 0x0000000513067c25 */ /* 0x000fd000088e0406 */
.L_x_179:
[--C-:B------:R-:W-:Y:S01]  /*8ce0*/  SHF.R.U64 R10, R6, UR7, R7.reuse ;  /* 0x00000007060a7c19 */ /* 0x100fe20008001207 */
[----:B------:R-:W-:Y:S01]  /*8cf0*/  ULDC.64 UR4, c[0x0][0x620] ;  /* 0x0001880000047ab9 */ /* 0x000fe20000000a00 */
[----:B------:R-:W-:Y:S01]  /*8d00*/  SHF.R.U32.HI R6, RZ, UR7, R7 ;  /* 0x00000007ff067c19 */ /* 0x000fe20008011607 */
[----:B------:R-:W2:Y:S01]  /*8d10*/  LDC R22, c[0x0][0x144] ;  /* 0x00005100ff167b82 */ /* 0x000ea20000000800 */
[----:B------:R-:W-:Y:S01]  /*8d20*/  IADD3 R9, P1, RZ, -R10, RZ ;  /* 0x8000000aff097210 */ /* 0x000fe20007f3e0ff */
[----:B------:R-:W-:Y:S01]  /*8d30*/  ULDC.64 UR8, c[0x0][0x640] ;  /* 0x0001900000087ab9 */ /* 0x000fe20000000a00 */
[----:B0-----:R-:W-:Y:S01]  /*8d40*/  I2FP.F32.U32 R11, R15 ;  /* 0x0000000f000b7245 */ /* 0x001fe20000201000 */
[----:B------:R-:W-:Y:S02]  /*8d50*/  ULDC UR6, c[0x0][0x608] ;  /* 0x0001820000067ab9 */ /* 0x000fe40000000800 */
[----:B------:R-:W-:Y:S01]  /*8d60*/  IMAD.X R6, RZ, RZ, ~R6, P1 ;  /* 0x000000ffff067224 */ /* 0x000fe200008e0e06 */
[----:B------:R-:W-:Y:S01]  /*8d70*/  ISETP.NE.U32.AND P1, PT, RZ, UR8, PT ;  /* 0x00000008ff007c0c */ /* 0x000fe2000bf25070 */
[----:B------:R-:W0:Y:S02]  /*8d80*/  LDC R19, c[0x0][0x148] ;  /* 0x00005200ff137b82 */ /* 0x000e240000000800 */
[----:B------:R-:W-:Y:S01]  /*8d90*/  IMAD R8, R6, UR4, RZ ;  /* 0x0000000406087c24 */ /* 0x000fe2000f8e02ff */
[----:B------:R-:W-:Y:S01]  /*8da0*/  ISETP.NE.AND.EX P1, PT, RZ, UR9, PT, P1 ;  /* 0x00000009ff007c0c */ /* 0x000fe2000bf25310 */
[----:B------:R-:W-:Y:S01]  /*8db0*/  IMAD.WIDE.U32 R6, R9, UR4, R2 ;  /* 0x0000000409067c25 */ /* 0x000fe2000f8e0002 */
[----:B------:R-:W-:-:S03]  /*8dc0*/  ULDC UR4, c[0x0][0x150] ;  /* 0x0000540000047ab9 */ /* 0x000fc60000000800 */
[----:B------:R-:W-:Y:S02]  /*8dd0*/  IMAD R9, R9, UR5, R8 ;  /* 0x0000000509097c24 */ /* 0x000fe4000f8e0208 */
[----:B------:R-:W-:Y:S01]  /*8de0*/  FMUL R8, R11, UR4 ;  /* 0x000000040b087c20 */ /* 0x000fe20008400000 */
[----:B------:R-:W-:Y:S01]  /*8df0*/  ULDC UR4, c[0x0][0x618] ;  /* 0x0001860000047ab9 */ /* 0x000fe20000000800 */
[----:B------:R-:W-:Y:S01]  /*8e00*/  ULDC UR5, c[0x0][0x154] ;  /* 0x0000550000057ab9 */ /* 0x000fe20000000800 */
[----:B------:R-:W-:-:S03]  /*8e10*/  IMAD.IADD R7, R7, 0x1, R9 ;  /* 0x0000000107077824 */ /* 0x000fc600078e0209 */
[----:B------:R-:W3:Y:S02]  /*8e20*/  F2I.U32.TRUNC.NTZ R8, R8 ;  /* 0x0000000800087305 */ /* 0x000ee4000020f000 */
[----:B------:R-:W-:Y:S02]  /*8e30*/  SHF.R.U64 R11, R6, UR4, R7 ;  /* 0x00000004060b7c19 */ /* 0x000fe40008001207 */
[----:B-1----:R-:W-:-:S05]  /*8e40*/  I2FP.F32.U32 R6, R0 ;  /* 0x0000000000067245 */ /* 0x002fca0000201000 */
[----:B------:R-:W-:Y:S01]  /*8e50*/  FMUL R21, R6, UR5 ;  /* 0x0000000506157c20 */ /* 0x000fe20008400000 */
[----:B------:R-:W-:Y:S01]  /*8e60*/  SHF.R.U32.HI R6, RZ, UR4, R7 ;  /* 0x00000004ff067c19 */ /* 0x000fe20008011607 */
[----:B------:R-:W-:-:S03]  /*8e70*/  ULDC UR4, c[0x0][0x658] ;  /* 0x0001960000047ab9 */ /* 0x000fc60000000800 */
[--C-:B------:R-:W-:Y:S01]  /*8e80*/  SHF.R.U64 R20, R11, UR6, R6.reuse ;  /* 0x000000060b147c19 */ /* 0x100fe20008001206 */
[----:B------:R-:W1:Y:S01]  /*8e90*/  F2I.U32.TRUNC.NTZ R21, R21 ;  /* 0x0000001500157305 */ /* 0x000e62000020f000 */
[----:B------:R-:W-:Y:S01]  /*8ea0*/  SHF.R.U32.HI R7, RZ, UR6, R6 ;  /* 0x00000006ff077c19 */ /* 0x000fe20008011606 */
[----:B---3--:R-:W-:-:S03]  /*8eb0*/  IMAD.MOV R8, RZ, RZ, -R8 ;  /* 0x000000ffff087224 */ /* 0x008fc600078e0a08 */
[----:B------:R-:W-:Y:S01]  /*8ec0*/  SHF.R.U64 R18, R20, UR4, R7 ;  /* 0x0000000414127c19 */ /* 0x000fe20008001207 */
[----:B--2---:R-:W-:Y:S01]  /*8ed0*/  IMAD R15, R22, R8, R15 ;  /* 0x00000008160f7224 */ /* 0x004fe200078e020f */
[----:B------:R-:W-:-:S03]  /*8ee0*/  SHF.R.U32.HI R23, RZ, UR4, R7 ;  /* 0x00000004ff177c19 */ /* 0x000fc60008011607 */
[----:B------:R-:W-:Y:S02]  /*8ef0*/  IMAD.MOV.U32 R6, RZ, RZ, R18 ;  /* 0x000000ffff067224 */ /* 0x000fe400078e0012 */
[----:B------:R-:W-:Y:S01]  /*8f00*/  IMAD.MOV.U32 R7, RZ, RZ, R23 ;  /* 0x000000ffff077224 */ /* 0x000fe200078e0017 */
[----:B-1----:R-:W-:Y:S06]  /*8f10*/  @!P1 BRA `(.L_x_180) ;  /* 0x0000000000289947 */ /* 0x002fec0003800000 */
[----:B------:R-:W-:Y:S02]  /*8f20*/  ULDC UR4, c[0x0][0x64c] ;  /* 0x0001930000047ab9 */ /* 0x000fe40000000800 */
[----:B------:R-:W-:-:S05]  /*8f30*/  IADD3 R7, P1, R18, UR4, RZ ;  /* 0x0000000412077c10 */ /* 0x000fca000ff3e0ff */
[----:B------:R-:W-:-:S04]  /*8f40*/  IMAD.X R23, RZ, RZ, R23, P1 ;  /* 0x000000ffff177224 */ /* 0x000fc800008e0617 */
[----:B------:R-:W-:-:S04]  /*8f50*/  IMAD.WIDE.U32 R8, R23, UR8, RZ ;  /* 0x0000000817087c25 */ /* 0x000fc8000f8e00ff */
[----:B------:R-:W-:-:S04]  /*8f60*/  IMAD.WIDE.U32 R8, P1, R7, UR9, R8 ;  /* 0x0000000907087c25 */ /* 0x000fc8000f820008 */
[----:B------:R-:W-:-:S04]  /*8f70*/  IMAD.WIDE.U32 R6, R7, UR8, RZ ;  /* 0x0000000807067c25 */ /* 0x000fc8000f8e00ff */
[----:B------:R-:W-:Y:S01]  /*8f80*/  IMAD.MOV.U32 R6, RZ, RZ, R9 ;  /* 0x000000ffff067224 */ /* 0x000fe200078e0009 */
[----:B------:R-:W-:Y:S01]  /*8f90*/  IADD3 RZ, P2, R7, R8, RZ ;  /* 0x0000000807ff7210 */ /* 0x000fe20007f5e0ff */
[----:B------:R-:W-:-:S04]  /*8fa0*/  IMAD.X R7, RZ, RZ, RZ, P1 ;  /* 0x000000ffff077224 */ /* 0x000fc800008e06ff */
[----:B------:R-:W-:-:S08]  /*8fb0*/  IMAD.WIDE.U32.X R6, R23, UR9, R6, P2 ;  /* 0x0000000917067c25 */ /* 0x000fd000090e0406 */
.L_x_180:
[----:B------:R-:W-:Y:S01]  /*8fc0*/  ULDC UR4, c[0x0][0x648] ;  /* 0x0001920000047ab9 */ /* 0x000fe20000000800 */
[----:B------:R-:W-:Y:S01]  /*8fd0*/  LOP3.LUT R20, R20, UR17, RZ, 0xc0, !PT ;  /* 0x0000001114147c12 */ /* 0x000fe2000f8ec0ff */
[----:B------:R-:W-:Y:S01]  /*8fe0*/  IMAD.MOV R21, RZ, RZ, -R21 ;  /* 0x000000ffff157224 */ /* 0x000fe200078e0a15 */
[----:B------:R-:W-:Y:S01]  /*8ff0*/  SHF.R.U64 R7, R6, UR4, R7 ;  /* 0x0000000406077c19 */ /* 0x000fe20008001207 */
[----:B------:R-:W-:Y:S01]  /*9000*/  ULDC UR4, c[0x0][0x638] ;  /* 0x00018e0000047ab9 */ /* 0x000fe20000000800 */
[----:B------:R-:W-:Y:S01]  /*9010*/  ULDC UR5, c[0x0][0x610] ;  /* 0x0001840000057ab9 */ /* 0x000fe20000000800 */
[----:B0-----:R-:W-:Y:S02]  /*9020*/  @P3 IMAD R15, R19, R21, R0 ;  /* 0x00000015130f3224 */ /* 0x001fe400078e0200 */
[----:B------:R-:W-:Y:S02]  /*9030*/  IMAD.MOV R9, RZ, RZ, -R7 ;  /* 0x000000ffff097224 */ /* 0x000fe400078e0a07 */
[----:B------:R-:W-:Y:S01]  /*9040*/  IMAD R20, R7, UR18, R20 ;  /* 0x0000001207147c24 */ /* 0x000fe2000f8e0214 */
[----:B------:R-:W-:Y:S01]  /*9050*/  LOP3.LUT R7, R11, UR16, RZ, 0xc0, !PT ;  /* 0x000000100b077c12 */ /* 0x000fe2000f8ec0ff */
[----:B------:R-:W-:Y:S01]  /*9060*/  IMAD R18, R9, UR4, R18 ;  /* 0x0000000409127c24 */ /* 0x000fe2000f8e0212 */
[----:B------:R-:W-:Y:S01]  /*9070*/  ULDC UR4, c[0x0][0x600] ;  /* 0x0001800000047ab9 */ /* 0x000fe20000000800 */
[----:B------:R-:W-:-:S02]  /*9080*/  IMAD R11, R20, UR5, R15 ;  /* 0x00000005140b7c24 */ /* 0x000fc4000f8e020f */
[----:B------:R-:W-:Y:S02]  /*9090*/  IMAD R18, R18, UR4, R7 ;  /* 0x0000000412127c24 */ /* 0x000fe4000f8e0207 */
[----:B------:R-:W-:Y:S02]  /*90a0*/  IMAD.MOV.U32 R0, RZ, RZ, 0x1 ;  /* 0x00000001ff007424 */ /* 0x000fe400078e00ff */
[----:B------:R-:W-:Y:S01]  /*90b0*/  IMAD.MOV.U32 R6, RZ, RZ, R10 ;  /* 0x000000ffff067224 */ /* 0x000fe200078e000a */
[----:B------:R-:W-:Y:S02]  /*90c0*/  SEL R15, R18, R11, !P3 ;  /* 0x0000000b120f7207 */ /* 0x000fe40005800000 */
[----:B------:R-:W-:-:S07]  /*90d0*/  SEL R11, R11, R18, !P3 ;  /* 0x000000120b0b7207 */ /* 0x000fce0005800000 */
.L_x_178:
[----:B------:R-:W-:Y:S05]  /*90e0*/  BSYNC B1 ;  /* 0x0000000000017941 */ /* 0x000fea0003800000 */
.L_x_177:
[----:B------:R-:W-:-:S13]  /*90f0*/  LOP3.LUT P1, RZ, R0, 0xff, RZ, 0xc0, !PT ;  /* 0x000000ff00ff7812 */ /* 0x000fda000782c0ff */
[----:B------:R-:W-:Y:S05]  /*9100*/  @P1 BRA `(.L_x_181) ;  /* 0xfffffff400481947 */ /* 0x000fea000383ffff */
[----:B------:R-:W-:Y:S05]  /*9110*/  BSYNC B0 ;  /* 0x0000000000007941 */ /* 0x000fea0003800000 */
.L_x_169:
[----:B------:R-:W-:-:S03]  /*9120*/  UMOV UR4, 0xffffffff ;  /* 0xffffffff00047882 */ /* 0x000fc60000000000 */
[----:B------:R-:W-:Y:S05]  /*9130*/  BRA.DIV UR4, `(.L_x_182) ;  /* 0x00000006041c7947 */ /* 0x000fea000b800000 */
[----:B------:R-:W-:-:S13]  /*9140*/  ELECT P0, URZ, PT ;  /* 0x00000000003f782f */ /* 0x000fda0003800000 */
.L_x_196:
[----:B------:R-:W-:Y:S04]  /*9150*/  BSSY B0, `(.L_x_183) ;  /* 0x000002b000007945 */ /* 0x000fe80003800000 */
[----:B------:R-:W-:Y:S05]  /*9160*/  @!P0 BRA `(.L_x_184) ;  /* 0x0000000000a48947 */ /* 0x000fea0003800000 */
[----:B------:R-:W-:-:S04]  /*9170*/  LOP3.LUT R4, R4, 0x2, RZ, 0xfc, !PT ;  /* 0x0000000204047812 */ /* 0x000fc800078efcff */
[----:B------:R-:W-:-:S13]  /*9180*/  ISETP.NE.AND P0, PT, R4, 0x3, PT ;  /* 0x000000030400780c */ /* 0x000fda0003f05270 */
[----:B------:R-:W-:Y:S05]  /*9190*/  @!P0 BRA `(.L_x_185) ;  /* 0x0000000000048947 */ /* 0x000fea0003800000 */
[----:B------:R-:W-:Y:S01]  /*91a0*/  BPT.TRAP 0x1 ;  /* 0x000000040000795c */ /* 0x000fe20000300000 */
.L_x_185:
[----:B------:R-:W0:Y:S01]  /*91b0*/  S2R R3, SR_CgaCtaId ;  /* 0x0000000000037919 */ /* 0x000e220000008800 */
[----:B------:R-:W-:Y:S02]  /*91c0*/  MOV R0, 0x400 ;  /* 0x0000040000007802 */ /* 0x000fe40000000f00 */
[----:B------:R-:W-:Y:S02]  /*91d0*/  SHF.L.U32 R2, R12, 0x1f, RZ ;  /* 0x0000001f0c027819 */ /* 0x000fe400000006ff */
[----:B0-----:R-:W-:-:S05]  /*91e0*/  LEA R0, R3, R0, 0x18 ;  /* 0x0000000003007211 */ /* 0x001fca00078ec0ff */
[----:B------:R-:W-:-:S04]  /*91f0*/  VIADD R0, R0, 0x20 ;  /* 0x0000002000007836 */ /* 0x000fc80000000000 */
[C---:B------:R-:W-:Y:S02]  /*9200*/  IMAD R7, R5.reuse, 0x8, R0 ;  /* 0x0000000805077824 */ /* 0x040fe400078e0200 */
[----:B------:R-:W-:Y:S02]  /*9210*/  VIADD R5, R5, 0x1 ;  /* 0x0000000105057836 */ /* 0x000fe40000000000 */
[----:B------:R-:W0:Y:S03]  /*9220*/  SYNCS.PHASECHK.TRANS64.TRYWAIT P0, [R7+URZ], R2 ;  /* 0x00000002070075a7 */ /* 0x000e26000800017f */
[----:B------:R-:W-:-:S04]  /*9230*/  ISETP.NE.AND P1, PT, R5, 0x4, PT ;  /* 0x000000040500780c */ /* 0x000fc80003f25270 */
[----:B------:R-:W-:Y:S02]  /*9240*/  SEL R3, RZ, 0x1, P1 ;  /* 0x00000001ff037807 */ /* 0x000fe40000800000 */
[----:B------:R-:W-:Y:S02]  /*9250*/  SEL R5, R5, RZ, P1 ;  /* 0x000000ff05057207 */ /* 0x000fe40000800000 */
[----:B------:R-:W-:-:S03]  /*9260*/  LOP3.LUT R12, R12, R3, RZ, 0x3c, !PT ;  /* 0x000000030c0c7212 */ /* 0x000fc600078e3cff */
[----:B------:R-:W-:Y:S01]  /*9270*/  IMAD R9, R5, 0x8, R0 ;  /* 0x0000000805097824 */ /* 0x000fe200078e0200 */
[----:B------:R-:W-:Y:S01]  /*9280*/  SHF.L.U32 R4, R12, 0x1f, RZ ;  /* 0x0000001f0c047819 */ /* 0x000fe200000006ff */
[----:B0-----:R-:W-:Y:S06]  /*9290*/  @!P0 BRA `(.L_x_186) ;  /* 0x0000000000e88947 */ /* 0x001fec0003800000 */
.L_x_197:
[----:B------:R-:W1:Y:S01]  /*92a0*/  SYNCS.PHASECHK.TRANS64.TRYWAIT P0, [R9+URZ], R4 ;  /* 0x00000004090075a7 */ /* 0x000e62000800017f */
[----:B0-----:R-:W-:-:S05]  /*92b0*/  VIADD R2, R5, 0x1 ;  /* 0x0000000105027836 */ /* 0x001fca0000000000 */
[----:B------:R-:W-:-:S04]  /*92c0*/  ISETP.NE.AND P1, PT, R2, 0x4, PT ;  /* 0x000000040200780c */ /* 0x000fc80003f25270 */
[----:B------:R-:W-:Y:S02]  /*92d0*/  SEL R3, RZ, 0x1, P1 ;  /* 0x00000001ff037807 */ /* 0x000fe40000800000 */
[----:B------:R-:W-:Y:S02]  /*92e0*/  SEL R7, R2, RZ, P1 ;  /* 0x000000ff02077207 */ /* 0x000fe40000800000 */
[----:B------:R-:W-:-:S03]  /*92f0*/  LOP3.LUT R11, R12, R3, RZ, 0x3c, !PT ;  /* 0x000000030c0b7212 */ /* 0x000fc600078e3cff */
[----:B------:R-:W-:Y:S01]  /*9300*/  IMAD R6, R7, 0x8, R0 ;  /* 0x0000000807067824 */ /* 0x000fe200078e0200 */
[----:B------:R-:W-:Y:S01]  /*9310*/  SHF.L.U32 R5, R11, 0x1f, RZ ;  /* 0x0000001f0b057819 */ /* 0x000fe200000006ff */
[----:B-1----:R-:W-:Y:S06]  /*9320*/  @!P0 BRA `(.L_x_187) ;  /* 0x0000000000d88947 */ /* 0x002fec0003800000 */
.L_x_198:
[----:B------:R-:W1:Y:S01]  /*9330*/  SYNCS.PHASECHK.TRANS64.TRYWAIT P0, [R6+URZ], R5 ;  /* 0x00000005060075a7 */ /* 0x000e62000800017f */
[----:B------:R-:W-:-:S05]  /*9340*/  VIADD R2, R7, 0x1 ;  /* 0x0000000107027836 */ /* 0x000fca0000000000 */
[----:B------:R-:W-:-:S04]  /*9350*/  ISETP.NE.AND P1, PT, R2, 0x4, PT ;  /* 0x000000040200780c */ /* 0x000fc80003f25270 */
[----:B0-----:R-:W-:Y:S02]  /*9360*/  SEL R4, RZ, 0x1, P1 ;  /* 0x00000001ff047807 */ /* 0x001fe40000800000 */
[----:B------:R-:W-:Y:S02]  /*9370*/  SEL R3, R2, RZ, P1 ;  /* 0x000000ff02037207 */ /* 0x000fe40000800000 */
[----:B------:R-:W-:Y:S01]  /*9380*/  LOP3.LUT R4, R11, R4, RZ, 0x3c, !PT ;  /* 0x000000040b047212 */ /* 0x000fe200078e3cff */
[----:B-1----:R-:W-:Y:S06]  /*9390*/  @!P0 BRA `(.L_x_188) ;  /* 0x0000000000d08947 */ /* 0x002fec0003800000 */
.L_x_199:
[----:B------:R-:W-:Y:S01]  /*93a0*/  IMAD R3, R3, 0x8, R0 ;  /* 0x0000000803037824 */ /* 0x000fe200078e0200 */
[----:B------:R-:W-:-:S07]  /*93b0*/  SHF.L.U32 R0, R4, 0x1f, RZ ;  /* 0x0000001f04007819 */ /* 0x000fce00000006ff */
.L_x_189:
[----:B-1----:R1:W2:Y:S02]  /*93c0*/  SYNCS.PHASECHK.TRANS64.TRYWAIT P0, [R3+URZ], R0 ;  /* 0x00000000030075a7 */ /* 0x0022a4000800017f */
[----:B--2---:R-:W-:Y:S05]  /*93d0*/  @!P0 NANOSLEEP.SYNCS 0x989680 ;  /* 0x009896800000895d */ /* 0x004fea0003900000 */
[----:B------:R-:W2:Y:S02]  /*93e0*/  @!P0 SYNCS.PHASECHK.TRANS64 P0, [R3+URZ], R0 ;  /* 0x00000000030085a7 */ /* 0x000ea4000800007f */
[----:B--2---:R-:W-:Y:S05]  /*93f0*/  @!P0 BRA `(.L_x_189) ;  /* 0xfffffffc00f08947 */ /* 0x004fea000383ffff */
.L_x_184:
[----:B------:R-:W-:Y:S05]  /*9400*/  BSYNC B0 ;  /* 0x0000000000007941 */ /* 0x000fea0003800000 */
.L_x_183:
[----:B------:R-:W-:Y:S05]  /*9410*/  EXIT ;  /* 0x000000000000794d */ /* 0x000fea0003800000 */
.L_x_17:
[----:B-1----:R-:W-:-:S04]  /*9420*/  IMAD.U32 R11, RZ, RZ, UR6 ;  /* 0x00000006ff0b7e24 */ /* 0x002fc8000f8e00ff */
[----:B------:R1:W4:Y:S03]  /*9430*/  SYNCS.PHASECHK.TRANS64.TRYWAIT P0, [R11+URZ], R10 ;  /* 0x0000000a0b0075a7 */ /* 0x000326000800017f */
[----:B----4-:R-:W-:Y:S05]  /*9440*/  @!P0 NANOSLEEP.SYNCS 0x989680 ;  /* 0x009896800000895d */ /* 0x010fea0003900000 */
[----:B------:R-:W4:Y:S02]  /*9450*/  @!P0 SYNCS.PHASECHK.TRANS64 P0, [R11+URZ], R10 ;  /* 0x0000000a0b0085a7 */ /* 0x000f24000800007f */
[----:B----4-:R-:W-:Y:S05]  /*9460*/  @!P0 BRA `(.L_x_17) ;  /* 0xfffffffc00ec8947 */ /* 0x010fea000383ffff */
[----:B------:R-:W-:Y:S05]  /*9470*/  BRA `(.L_x_16) ;  /* 0xffffff8000347947 */ /* 0x000fea000383ffff */
.L_x_23:
[----:B-1----:R-:W-:-:S04]  /*9480*/  IMAD.U32 R12, RZ, RZ, UR12 ;  /* 0x0000000cff0c7e24 */ /* 0x002fc8000f8e00ff */
[----:B------:R1:W4:Y:S03]  /*9490*/  SYNCS.PHASECHK.TRANS64.TRYWAIT P0, [R12+URZ], R11 ;  /* 0x0000000b0c0075a7 */ /* 0x000326000800017f */
[----:B----4-:R-:W-:Y:S05]  /*94a0*/  @!P0 NANOSLEEP.SYNCS 0x989680 ;  /* 0x009896800000895d */ /* 0x010fea0003900000 */
[----:B------:R-:W4:Y:S02]  /*94b0*/  @!P0 SYNCS.PHASECHK.TRANS64 P0, [R12+URZ], R11 ;  /* 0x0000000b0c0085a7 */ /* 0x000f24000800007f */
[----:B----4-:R-:W-:Y:S05]  /*94c0*/  @!P0 BRA `(.L_x_23) ;  /* 0xfffffffc00ec8947 */ /* 0x010fea000383ffff */
[----:B------:R-:W-:Y:S05]  /*94d0*/  BRA `(.L_x_22) ;  /* 0xffffff8800a07947 */ /* 0x000fea000383ffff */
.L_x_170:
[----:B------:R-:W-:Y:S01]  /*94e0*/  BSSY B1, `(.L_x_190) ;  /* 0x0000006000017945 */ /* 0x000fe20003800000 */
[----:B------:R-:W-:-:S07]  /*94f0*/  IMAD.MOV.U32 R0, RZ, RZ, -0x1 ;  /* 0xffffffffff007424 */ /* 0x000fce00078e00ff */
[----:B------:R-:W-:Y:S05]  /*9500*/  WARPSYNC.COLLECTIVE R0, `(.L_x_191) ;  /* 0x00000000000c7348 */ /* 0x000fea0003c00000 */
[----:B------:R-:W-:Y:S02]  /*9510*/  ELECT P1, UR62, PT ;  /* 0x00000000003e782f */ /* 0x000fe40003820000 */
[----:B------:R-:W-:Y:S01]  /*9520*/  MOV R0, UR62 ;  /* 0x0000003e00007c02 */ /* 0x000fe20008000f00 */
[----:B------:R-:W-:Y:S10]  /*9530*/  ENDCOLLECTIVE ;  /* 0x000000000000791b */ /* 0x000ff40003800000 */
.L_x_191:
[----:B------:R-:W-:Y:S05]  /*9540*/  BSYNC B1 ;  /* 0x0000000000017941 */ /* 0x000fea0003800000 */
.L_x_190:
[----:B------:R-:W-:Y:S05]  /*9550*/  BRA `(.L_x_192) ;  /* 0xfffffff000407947 */ /* 0x000fea000383ffff */
.L_x_173:
[----:B-1----:R1:W2:Y:S02]  /*9560*/  SYNCS.PHASECHK.TRANS64.TRYWAIT P1, [R18+URZ+0x20], R9 ;  /* 0x00002009120075a7 */ /* 0x0022a4000802017f */
[----:B--2---:R-:W-:Y:S05]  /*9570*/  @!P1 NANOSLEEP.SYNCS 0x989680 ;  /* 0x009896800000995d */ /* 0x004fea0003900000 */
[----:B------:R-:W2:Y:S02]  /*9580*/  @!P1 SYNCS.PHASECHK.TRANS64 P1, [R18+URZ+0x20], R9 ;  /* 0x00002009120095a7 */ /* 0x000ea4000802007f */
[----:B--2---:R-:W-:Y:S05]  /*9590*/  @!P1 BRA `(.L_x_173) ;  /* 0xfffffffc00f09947 */ /* 0x004fea000383ffff */
[----:B------:R-:W-:Y:S05]  /*95a0*/  BRA `(.L_x_193) ;  /* 0xfffffff000747947 */ /* 0x000fea000383ffff */
.L_x_182:
[----:B------:R-:W-:Y:S01]  /*95b0*/  BSSY B0, `(.L_x_194) ;  /* 0x0000006000007945 */ /* 0x000fe20003800000 */
[----:B------:R-:W-:-:S07]  /*95c0*/  IMAD.MOV.U32 R0, RZ, RZ, -0x1 ;  /* 0xffffffffff007424 */ /* 0x000fce00078e00ff */
[----:B------:R-:W-:Y:S05]  /*95d0*/  WARPSYNC.COLLECTIVE R0, `(.L_x_195) ;  /* 0x00000000000c7348 */ /* 0x000fea0003c00000 */
[----:B------:R-:W-:Y:S02]  /*95e0*/  ELECT P1, UR62, PT ;  /* 0x00000000003e782f */ /* 0x000fe40003820000 */
[----:B------:R-:W-:Y:S01]  /*95f0*/  MOV R0, UR62 ;  /* 0x0000003e00007c02 */ /* 0x000fe20008000f00 */
[----:B------:R-:W-:Y:S10]  /*9600*/  ENDCOLLECTIVE ;  /* 0x000000000000791b */ /* 0x000ff40003800000 */
.L_x_195:
[----:B------:R-:W-:Y:S05]  /*9610*/  BSYNC B0 ;  /* 0x0000000000007941 */ /* 0x000fea0003800000 */
.L_x_194:
[----:B------:R-:W-:Y:S01]  /*9620*/  PLOP3.LUT P0, PT, P1, PT, PT, 0x80, 0x0 ;  /* 0x000000000000781c */ /* 0x000fe20000f0f070 */
[----:B------:R-:W-:-:S12]  /*9630*/  BRA `(.L_x_196) ;  /* 0xfffffff800c47947 */ /* 0x000fd8000383ffff */
.L_x_186:
[----:B0-----:R0:W1:Y:S02]  /*9640*/  SYNCS.PHASECHK.TRANS64.TRYWAIT P0, [R7+URZ], R2 ;  /* 0x00000002070075a7 */ /* 0x001064000800017f */
[----:B-1----:R-:W-:Y:S05]  /*9650*/  @!P0 NANOSLEEP.SYNCS 0x989680 ;  /* 0x009896800000895d */ /* 0x002fea0003900000 */
[----:B------:R-:W1:Y:S02]  /*9660*/  @!P0 SYNCS.PHASECHK.TRANS64 P0, [R7+URZ], R2 ;  /* 0x00000002070085a7 */ /* 0x000e64000800007f */
[----:B-1----:R-:W-:Y:S05]  /*9670*/  @!P0 BRA `(.L_x_186) ;  /* 0xfffffffc00f08947 */ /* 0x002fea000383ffff */
[----:B------:R-:W-:Y:S05]  /*9680*/  BRA `(.L_x_197) ;  /* 0xfffffffc00047947 */ /* 0x000fea000383ffff */
.L_x_187:
[----:B0-----:R0:W1:Y:S02]  /*9690*/  SYNCS.PHASECHK.TRANS64.TRYWAIT P0, [R9+URZ], R4 ;  /* 0x00000004090075a7 */ /* 0x001064000800017f */
[----:B-1----:R-:W-:Y:S05]  /*96a0*/  @!P0 NANOSLEEP.SYNCS 0x989680 ;  /* 0x009896800000895d */ /* 0x002fea0003900000 */
[----:B------:R-:W1:Y:S02]  /*96b0*/  @!P0 SYNCS.PHASECHK.TRANS64 P0, [R9+URZ], R4 ;  /* 0x00000004090085a7 */ /* 0x000e64000800007f */
[----:B-1----:R-:W-:Y:S05]  /*96c0*/  @!P0 BRA `(.L_x_187) ;  /* 0xfffffffc00f08947 */ /* 0x002fea000383ffff */
[----:B------:R-:W-:Y:S05]  /*96d0*/  BRA `(.L_x_198) ;  /* 0xfffffffc00147947 */ /* 0x000fea000383ffff */
.L_x_188:
[----:B0-----:R0:W1:Y:S02]  /*96e0*/  SYNCS.PHASECHK.TRANS64.TRYWAIT P0, [R6+URZ], R5 ;  /* 0x00000005060075a7 */ /* 0x001064000800017f */
[----:B-1----:R-:W-:Y:S05]  /*96f0*/  @!P0 NANOSLEEP.SYNCS 0x989680 ;  /* 0x009896800000895d */ /* 0x002fea0003900000 */
[----:B------:R-:W1:Y:S02]  /*9700*/  @!P0 SYNCS.PHASECHK.TRANS64 P0, [R6+URZ], R5 ;  /* 0x00000005060085a7 */ /* 0x000e64000800007f */
[----:B-1----:R-:W-:Y:S05]  /*9710*/  @!P0 BRA `(.L_x_188) ;  /* 0xfffffffc00f08947 */ /* 0x002fea000383ffff */
[----:B------:R-:W-:Y:S05]  /*9720*/  BRA `(.L_x_199) ;  /* 0xfffffffc001c7947 */ /* 0x000fea000383ffff */
.L_x_200:
[----:B------:R-:W-:-:S00]  /*9730*/  BRA `(.L_x_200) ;  /* 0xfffffffc00fc7947 */ /* 0x000fc0000383ffff */
[----:B------:R-:W-:-:S00]  /*9740*/  NOP ;  /* 0x0000000000007918 */ /* 0x000fc00000000000 */
        /* <DEDUP_REMOVED lines=11> */
.L_x_201:


//--------------------- .nv.shared._ZN7cutlass13device_kernelINS_4gemm6kernel13GemmUniversalIN4cute5tupleIJiiiiEEENS1_10collective13CollectiveMmaINS1_37MainloopSm90TmaGmmaWarpSpecializedFP8ILi4ENS5_IJNS4_1CILi1EEESB_SB_EEENS1_35KernelTmaWarpSpecializedCooperativeEEENS5_IJNSA_ILi256EEENSA_ILi64EEESG_EEENS_12float_e5m2_tENS5_IJlSB_lEEESI_SJ_NS4_8TiledMMAINS4_8MMA_AtomIJNS4_4SM904GMMA30MMA_64x64x32_F32E5M2E5M2_SS_TNILNSN_7ScaleInE1ELSP_1EEEEEENS4_6LayoutINS5_IJNSA_ILi2EEESB_SB_EEENS5_IJSB_NSA_ILi0EEESV_EEEEENS5_IJNS4_10UnderscoreESY_SY_EEEEENS4_13SM90_TMA_LOADENS4_14ComposedLayoutINS4_7SwizzleILi2ELi4ELi3EEENS4_18smem_ptr_flag_bitsILi8EEENSS_INS5_IJNSA_ILi8EEESG_EEENS5_IJSG_SB_EEEEEEEvNS4_8identityES11_S1B_vS1C_EENS_8epilogue10collective6detail29Sm90TmaWarpSpecializedAdapterINS1F_15DefaultEpilogueISI_SJ_SJ_NS1E_6thread17LinearCombinationISI_Li1EffLNS1J_9ScaleType4KindE0ELNS_15FloatRoundStyleE2ESI_EENS1_15EpilogueDefaultEEEEEvvEEEEvNT_6ParamsE --------------------------
	.section	.nv.shared._ZN7cutlass13device_kernelINS_4gemm6kernel13GemmUniversalIN4cute5tupleIJiiiiEEENS1_10collective13CollectiveMmaINS1_37MainloopSm90TmaGmmaWarpSpecializedFP8ILi4ENS5_IJNS4_1CILi1EEESB_SB_EEENS1_35KernelTmaWarpSpecializedCooperativeEEENS5_IJNSA_ILi256EEENSA_ILi64EEESG_EEENS_12float_e5m2_tENS5_IJlSB_lEEESI_SJ_NS4_8TiledMMAINS4_8MMA_AtomIJNS4_4SM904GMMA30MMA_64x64x32_F32E5M2E5M2_SS_TNILNSN_7ScaleInE1ELSP_1EEEEEENS4_6LayoutINS5_IJNSA_ILi2EEESB_SB_EEENS5_IJSB_NSA_ILi0EEESV_EEEEENS5_IJNS4_10UnderscoreESY_SY_EEEEENS4_13SM90_TMA_LOADENS4_14ComposedLayoutINS4_7SwizzleILi2ELi4ELi3EEENS4_18smem_ptr_flag_bitsILi8EEENSS_INS5_IJNSA_ILi8EEESG_EEENS5_IJSG_SB_EEEEEEEvNS4_8identityES11_S1B_vS1C_EENS_8epilogue10collective6detail29Sm90TmaWarpSpecializedAdapterINS1F_15DefaultEpilogueISI_SJ_SJ_NS1E_6thread17LinearCombinationISI_Li1EffLNS1J_9ScaleType4KindE0ELNS_15FloatRoundStyleE2ESI_EENS1_15EpilogueDefaultEEEEEvvEEEEvNT_6ParamsE,"aw",@nobits
	.sectionflags	@""
	.align	16
	.zero		1024


//--------------------- .nv.shared.reserved.0     --------------------------
	.section	.nv.shared.reserved.0,"aw",@nobits
	.weak		__nv_reservedSMEM_offset_0_alias
	.size		__nv_reservedSMEM_offset_0_alias, 0, 0
	.other		__nv_reservedSMEM_offset_0_alias,@"STO_CUDA_RESERVED_SHARED STV_DEFAULT"
__nv_reservedSMEM_offset_0_alias:
	.zero		0


//--------------------- .nv.global                --------------------------
	.section	.nv.global,"aw",@nobits
.nv.global:
	.type		_ZN39_INTERNAL_2760f54e_4_k_cu_19c9d0fc_46084cute1_E,@object
	.size		_ZN39_INTERNAL_2760f54e_4_k_cu_19c9d0fc_46084cute1_E,(_ZN39_INTERNAL_2760f54e_4_k_cu_19c9d0fc_46084cuda3std3__45__cpo6cbeginE - _ZN39_INTERNAL_2760f54e_4_k_cu_19c9d0fc_46084cute1_E)
_ZN39_INTERNAL_2760f54e_4_k_cu_19c9d0fc_46084cute1_E:
	.zero		1
	.type		_ZN39_INTERNAL_2760f54e_4_k_cu_19c9d0fc_46084cuda3std3__45__cpo6cbeginE,@object
	.size		_ZN39_INTERNAL_2760f54e_4_k_cu_19c9d0fc_46084cuda3std3__45__cpo6cbeginE,(_ZN39_INTERNAL_2760f54e_4_k_cu_19c9d0fc_46084cuda3std3__48in_placeE - _ZN39_INTERNAL_2760f54e_4_k_cu_19c9d0fc_46084cuda3std3__45__cpo6cbeginE)
_ZN39_INTERNAL_2760f54e_4_k_cu_19c9d0fc_46084cuda3std3__45__cpo6cbeginE:
	.zero		1
	.type		_ZN39_INTERNAL_2760f54e_4_k_cu_19c9d0fc_46084cuda3std3__48in_placeE,@object
	.size		_ZN39_INTERNAL_2760f54e_4_k_cu_19c9d0fc_46084cuda3std3__48in_placeE,(_ZN39_INTERNAL_2760f54e_4_k_cu_19c9d0fc_46084cuda3std6ranges3__45__cpo9iter_moveE - _ZN39_INTERNAL_2760f54e_4_k_cu_19c9d0fc_46084cuda3std3__48in_placeE)
_ZN39_INTERNAL_2760f54e_4_k_cu_19c9d0fc_46084cuda3std3__48in_placeE:
	.zero		1
	.type		_ZN39_INTERNAL_2760f54e_4_k_cu_19c9d0fc_46084cuda3std6ranges3__45__cpo9iter_moveE,@object
	.size		_ZN39_INTERNAL_2760f54e_4_k_cu_19c9d0fc_46084cuda3std6ranges3__45__cpo9iter_moveE,(_ZN39_INTERNAL_2760f54e_4_k_cu_19c9d0fc_46084cuda3std3__45__cpo5beginE - _ZN39_INTERNAL_2760f54e_4_k_cu_19c9d0fc_46084cuda3std6ranges3__45__cpo9iter_moveE)
_ZN39_INTERNAL_2760f54e_4_k_cu_19c9d0fc_46084cuda3std6ranges3__45__cpo9iter_moveE:
	.zero		1
	.type		_ZN39_INTERNAL_2760f54e_4_k_cu_19c9d0fc_46084cuda3std3__45__cpo5beginE,@object
	.size		_ZN39_INTERNAL_2760f54e_4_k_cu_19c9d0fc_46084cuda3std3__45__cpo5beginE,(_ZN39_INTERNAL_2760f54e_4_k_cu_19c9d0fc_46084cuda3std3__441_GLOBAL__N__2760f54e_4_k_cu_19c9d0fc_46086ignoreE - _ZN39_INTERNAL_2760f54e_4_k_cu_19c9d0fc_46084cuda3std3__45__cpo5beginE)
_ZN39_INTERNAL_2760f54e_4_k_cu_19c9d0fc_46084cuda3std3__45__cpo5beginE:
	.zero		1
	.type		_ZN39_INTERNAL_2760f54e_4_k_cu_19c9d0fc_46084cuda3std3__441_GLOBAL__N__2760f54e_4_k_cu_19c9d0fc_46086ignoreE,@object
	.size		_ZN39_INTERNAL_2760f54e_4_k_cu_19c9d0fc_46084cuda3std3__441_GLOBAL__N__2760f54e_4_k_cu_19c9d0fc_46086ignoreE,(_ZN39_INTERNAL_2760f54e_4_k_cu_19c9d0fc_46084cute7productE - _ZN39_INTERNAL_2760f54e_4_k_cu_19c9d0fc_46084cuda3std3__441_GLOBAL__N__2760f54e_4_k_cu_19c9d0fc_46086ignoreE)
_ZN39_INTERNAL_2760f54e_4_k_cu_19c9d0fc_46084cuda3std3__441_GLOBAL__N__2760f54e_4_k_cu_19c9d0fc_46086ignoreE:
	.zero		1
	.type		_ZN39_INTERNAL_2760f54e_4_k_cu_19c9d0fc_46084cute7productE,@object
	.size		_ZN39_INTERNAL_2760f54e_4_k_cu_19c9d0fc_46084cute7productE,(_ZN39_INTERNAL_2760f54e_4_k_cu_19c9d0fc_46084cuda3std3__45__cpo3endE - _ZN39_INTERNAL_2760f54e_4_k_cu_19c9d0fc_46084cute7productE)
_ZN39_INTERNAL_2760f54e_4_k_cu_19c9d0fc_46084cute7productE:
	.zero		1
	.type		_ZN39_INTERNAL_2760f54e_4_k_cu_19c9d0fc_46084cuda3std3__45__cpo3endE,@object
	.size		_ZN39_INTERNAL_2760f54e_4_k_cu_19c9d0fc_46084cuda3std3__45__cpo3endE,(_ZN39_INTERNAL_2760f54e_4_k_cu_19c9d0fc_46084cuda3std3__419piecewise_constructE - _ZN39_INTERNAL_2760f54e_4_k_cu_19c9d0fc_46084cuda3std3__45__cpo3endE)
_ZN39_INTERNAL_2760f54e_4_k_cu_19c9d0fc_46084cuda3std3__45__cpo3endE:
	.zero		1
	.type		_ZN39_INTERNAL_2760f54e_4_k_cu_19c9d0fc_46084cuda3std3__419piecewise_constructE,@object
	.size		_ZN39_INTERNAL_2760f54e_4_k_cu_19c9d0fc_46084cuda3std3__419piecewise_constructE,(_ZN39_INTERNAL_2760f54e_4_k_cu_19c9d0fc_46084cuda3std3__45__cpo4cendE - _ZN39_INTERNAL_2760f54e_4_k_cu_19c9d0fc_46084cuda3std3__419piecewise_constructE)
_ZN39_INTERNAL_2760f54e_4_k_cu_19c9d0fc_46084cuda3std3__419piecewise_constructE:
	.zero		1
	.type		_ZN39_INTERNAL_2760f54e_4_k_cu_19c9d0fc_46084cuda3std3__45__cpo4cendE,@object
	.size		_ZN39_INTERNAL_2760f54e_4_k_cu_19c9d0fc_46084cuda3std3__45__cpo4cendE,(_ZN39_INTERNAL_2760f54e_4_k_cu_19c9d0fc_46084cuda3std6ranges3__45__cpo4swapE - _ZN39_INTERNAL_2760f54e_4_k_cu_19c9d0fc_46084cuda3std3__45__cpo4cendE)
_ZN39_INTERNAL_2760f54e_4_k_cu_19c9d0fc_46084cuda3std3__45__cpo4cendE:
	.zero		1
	.type		_ZN39_INTERNAL_2760f54e_4_k_cu_19c9d0fc_46084cuda3std6ranges3__45__cpo4swapE,@object
	.size		_ZN39_INTERNAL_2760f54e_4_k_cu_19c9d0fc_46084cuda3std6ranges3__45__cpo4swapE,(.L_7 - _ZN39_INTERNAL_2760f54e_4_k_cu_19c9d0fc_46084cuda3std6ranges3__45__cpo4swapE)
_ZN39_INTERNAL_2760f54e_4_k_cu_19c9d0fc_46084cuda3std6ranges3__45__cpo4swapE:
	.zero		1
.L_7:


//--------------------- .nv.constant0._ZN7cutlass13device_kernelINS_4gemm6kernel13GemmUniversalIN4cute5tupleIJiiiiEEENS1_10collective13CollectiveMmaINS1_37MainloopSm90TmaGmmaWarpSpecializedFP8ILi4ENS5_IJNS4_1CILi1EEESB_SB_EEENS1_35KernelTmaWarpSpecializedCooperativeEEENS5_IJNSA_ILi256EEENSA_ILi64EEESG_EEENS_12float_e5m2_tENS5_IJlSB_lEEESI_SJ_NS4_8TiledMMAINS4_8MMA_AtomIJNS4_4SM904GMMA30MMA_64x64x32_F32E5M2E5M2_SS_TNILNSN_7ScaleInE1ELSP_1EEEEEENS4_6LayoutINS5_IJNSA_ILi2EEESB_SB_EEENS5_IJSB_NSA_ILi0EEESV_EEEEENS5_IJNS4_10UnderscoreESY_SY_EEEEENS4_13SM90_TMA_LOADENS4_14ComposedLayoutINS4_7SwizzleILi2ELi4ELi3EEENS4_18smem_ptr_flag_bitsILi8EEENSS_INS5_IJNSA_ILi8EEESG_EEENS5_IJSG_SB_EEEEEEEvNS4_8identityES11_S1B_vS1C_EENS_8epilogue10collective6detail29Sm90TmaWarpSpecializedAdapterINS1F_15DefaultEpilogueISI_SJ_SJ_NS1E_6thread17LinearCombinationISI_Li1EffLNS1J_9ScaleType4KindE0ELNS_15FloatRoundStyleE2ESI_EENS1_15EpilogueDefaultEEEEEvvEEEEvNT_6ParamsE --------------------------
	.section	.nv.constant0._ZN7cutlass13device_kernelINS_4gemm6kernel13GemmUniversalIN4cute5tupleIJiiiiEEENS1_10collective13CollectiveMmaINS1_37MainloopSm90TmaGmmaWarpSpecializedFP8ILi4ENS5_IJNS4_1CILi1EEESB_SB_EEENS1_35KernelTmaWarpSpecializedCooperativeEEENS5_IJNSA_ILi256EEENSA_ILi64EEESG_EEENS_12float_e5m2_tENS5_IJlSB_lEEESI_SJ_NS4_8TiledMMAINS4_8MMA_AtomIJNS4_4SM904GMMA30MMA_64x64x32_F32E5M2E5M2_SS_TNILNSN_7ScaleInE1ELSP_1EEEEEENS4_6LayoutINS5_IJNSA_ILi2EEESB_SB_EEENS5_IJSB_NSA_ILi0EEESV_EEEEENS5_IJNS4_10UnderscoreESY_SY_EEEEENS4_13SM90_TMA_LOADENS4_14ComposedLayoutINS4_7SwizzleILi2ELi4ELi3EEENS4_18smem_ptr_flag_bitsILi8EEENSS_INS5_IJNSA_ILi8EEESG_EEENS5_IJSG_SB_EEEEEEEvNS4_8identityES11_S1B_vS1C_EENS_8epilogue10collective6detail29Sm90TmaWarpSpecializedAdapterINS1F_15DefaultEpilogueISI_SJ_SJ_NS1E_6thread17LinearCombinationISI_Li1EffLNS1J_9ScaleType4KindE0ELNS_15FloatRoundStyleE2ESI_EENS1_15EpilogueDefaultEEEEEvvEEEEvNT_6ParamsE,"a",@progbits
	.sectionflags	@""
	.align	4
.nv.constant0._ZN7cutlass13device_kernelINS_4gemm6kernel13GemmUniversalIN4cute5tupleIJiiiiEEENS1_10collective13CollectiveMmaINS1_37MainloopSm90TmaGmmaWarpSpecializedFP8ILi4ENS5_IJNS4_1CILi1EEESB_SB_EEENS1_35KernelTmaWarpSpecializedCooperativeEEENS5_IJNSA_ILi256EEENSA_ILi64EEESG_EEENS_12float_e5m2_tENS5_IJlSB_lEEESI_SJ_NS4_8TiledMMAINS4_8MMA_AtomIJNS4_4SM904GMMA30MMA_64x64x32_F32E5M2E5M2_SS_TNILNSN_7ScaleInE1ELSP_1EEEEEENS4_6LayoutINS5_IJNSA_ILi2EEESB_SB_EEENS5_IJSB_NSA_ILi0EEESV_EEEEENS5_IJNS4_10UnderscoreESY_SY_EEEEENS4_13SM90_TMA_LOADENS4_14ComposedLayoutINS4_7SwizzleILi2ELi4ELi3EEENS4_18smem_ptr_flag_bitsILi8EEENSS_INS5_IJNSA_ILi8EEESG_EEENS5_IJSG_SB_EEEEEEEvNS4_8identityES11_S1B_vS1C_EENS_8epilogue10collective6detail29Sm90TmaWarpSpecializedAdapterINS1F_15DefaultEpilogueISI_SJ_SJ_NS1E_6thread17LinearCombinationISI_Li1EffLNS1J_9ScaleType4KindE0ELNS_15FloatRoundStyleE2ESI_EENS1_15EpilogueDefaultEEEEEvvEEEEvNT_6ParamsE:
	.zero		1664


//--------------------- SYMBOLS --------------------------

	.type		.nv.reservedSmem.offset0,@object
	.size		.nv.reservedSmem.offset0,0x4
